	.target	sm_100a

	.elftype	@"ET_EXEC"


//--------------------- .note.nv.tkinfo           --------------------------
	.section	.note.nv.tkinfo,"",@"SHT_NOTE"
	.sectionflags	@"SHF_NOTE_NV_TKINFO"
	.tkinfo
        /*0018*/ 	.word	0x00000002
        /*0030*/ 	.string	""
        /*0030*/ 	.string	"ptxas"
        /*0030*/ 	.string	"Cuda compilation tools, release 13.0, V13.0.88"
        /*0030*/ 	.string	"Build cuda_13.0.r13.0/compiler.36424714_0"
        /*0030*/ 	.string	"-arch sm_100a -m 64 "



//--------------------- .note.nv.cuinfo           --------------------------
	.section	.note.nv.cuinfo,"",@"SHT_NOTE"
	.sectionflags	@"SHF_NOTE_NV_CUINFO"
        /*0018*/ 	.short	0x0002
        /*001a*/ 	.short	0x0064
        /*001c*/ 	.short	0x0082
	.zero		2


//--------------------- .nv.info                  --------------------------
	.section	.nv.info,"",@"SHT_CUDA_INFO"
	.align	4


	//----- nvinfo : EIATTR_REGCOUNT
	.align		4
        /*0000*/ 	.byte	0x04, 0x2f
        /*0002*/ 	.short	(.L_20 - .L_19)
	.align		4
.L_19:
        /*0004*/ 	.word	index@(_ZN7cutlass13device_kernelINS_4gemm6kernel13GemmUniversalIN4cute5tupleIJiiiiEEENS1_10collective13CollectiveMmaINS1_35MainloopSm100TmaUmmaWarpSpecializedILi10ELi2ELi4ENS5_IJNS4_1CILi2EEENSA_ILi1EEESC_EEEEENS5_IJNSA_ILi128EEENSA_ILi192EEESF_EEEaNS5_IJlSC_lEEEaSI_NS4_8TiledMMAINS4_8MMA_AtomIJNS4_21SM100_MMA_S8_2x1SM_SSIaaiLi128ELi192ELNS4_4UMMA5MajorE0ELSN_0ELNSM_8SaturateE0EEEEEENS4_6LayoutINS5_IJSC_SC_SC_EEENS5_IJNSA_ILi0EEEST_ST_EEEEENS5_IJNS4_10UnderscoreESW_SW_EEEEENS4_18SM100_TMA_2SM_LOADENS4_14ComposedLayoutINS4_7SwizzleILi3ELi4ELi3EEENS4_18smem_ptr_flag_bitsILi8EEENSR_INS5_IJNSA_ILi8EEESF_EEENS5_IJSF_SC_EEEEEEEvNS4_8identityESZ_S19_vS1A_EENS_8epilogue10collective18CollectiveEpilogueINS1C_23Sm100TmaWarpSpecializedILi3ELi2ELi32ELb0ELb0EEEJNS5_IJNSA_ILi64EEESG_SF_EEENS5_IJNSR_IS1H_SC_EENSR_INS5_IJNSA_ILi32EEESB_EEENS5_IJSC_NSA_ILi96EEEEEEEEEEEaSI_aSI_NS1C_6fusion15FusionCallbacksIS1G_NS1Q_17LinearCombinationIaiaiLNS_15FloatRoundStyleE2EEES1I_S1P_JEEENS4_5SM1004TMEM4LOAD26SM100_TMEM_LOAD_32dp32b32xENS4_13SM90_TMA_LOADENS10_INS11_ILi1ELi4ELi3EEES14_NSR_INS5_IJS15_S1K_EEENS5_IJS1K_SC_EEEEEEENS4_39AutoVectorizingCopyWithAssumedAlignmentILi128EEENS4_14SM90_TMA_STOREES25_S27_S27_EEEvvEEEEvNT_6ParamsE)
        /*0008*/ 	.word	0x00000077


	//----- nvinfo : EIATTR_FRAME_SIZE
	.align		4
.L_20:
        /*000c*/ 	.byte	0x04, 0x11
        /*000e*/ 	.short	(.L_22 - .L_21)
	.align		4
.L_21:
        /*0010*/ 	.word	index@($__internal_2_$__cuda_sm10x_tcgen05_guardrail_trap_unallocated_columns_being_dealloced)
        /*0014*/ 	.word	0x00000000


	//----- nvinfo : EIATTR_FRAME_SIZE
	.align		4
.L_22:
        /*0018*/ 	.byte	0x04, 0x11
        /*001a*/ 	.short	(.L_24 - .L_23)
	.align		4
.L_23:
        /*001c*/ 	.word	index@($__internal_1_$__cuda_sm10x_tcgen05_guardrail_trap_phase_invalid_during_alloc)
        /*0020*/ 	.word	0x00000000


	//----- nvinfo : EIATTR_FRAME_SIZE
	.align		4
.L_24:
        /*0024*/ 	.byte	0x04, 0x11
        /*0026*/ 	.short	(.L_26 - .L_25)
	.align		4
.L_25:
        /*0028*/ 	.word	index@($__internal_0_$__cuda_sm10x_tcgen05_guardrail_trap_col_being_dealloced_not_returned_by_alloc)
        /*002c*/ 	.word	0x00000000


	//----- nvinfo : EIATTR_FRAME_SIZE
	.align		4
.L_26:
        /*0030*/ 	.byte	0x04, 0x11
        /*0032*/ 	.short	(.L_28 - .L_27)
	.align		4
.L_27:
        /*0034*/ 	.word	index@(_ZN7cutlass13device_kernelINS_4gemm6kernel13GemmUniversalIN4cute5tupleIJiiiiEEENS1_10collective13CollectiveMmaINS1_35MainloopSm100TmaUmmaWarpSpecializedILi10ELi2ELi4ENS5_IJNS4_1CILi2EEENSA_ILi1EEESC_EEEEENS5_IJNSA_ILi128EEENSA_ILi192EEESF_EEEaNS5_IJlSC_lEEEaSI_NS4_8TiledMMAINS4_8MMA_AtomIJNS4_21SM100_MMA_S8_2x1SM_SSIaaiLi128ELi192ELNS4_4UMMA5MajorE0ELSN_0ELNSM_8SaturateE0EEEEEENS4_6LayoutINS5_IJSC_SC_SC_EEENS5_IJNSA_ILi0EEEST_ST_EEEEENS5_IJNS4_10UnderscoreESW_SW_EEEEENS4_18SM100_TMA_2SM_LOADENS4_14ComposedLayoutINS4_7SwizzleILi3ELi4ELi3EEENS4_18smem_ptr_flag_bitsILi8EEENSR_INS5_IJNSA_ILi8EEESF_EEENS5_IJSF_SC_EEEEEEEvNS4_8identityESZ_S19_vS1A_EENS_8epilogue10collective18CollectiveEpilogueINS1C_23Sm100TmaWarpSpecializedILi3ELi2ELi32ELb0ELb0EEEJNS5_IJNSA_ILi64EEESG_SF_EEENS5_IJNSR_IS1H_SC_EENSR_INS5_IJNSA_ILi32EEESB_EEENS5_IJSC_NSA_ILi96EEEEEEEEEEEaSI_aSI_NS1C_6fusion15FusionCallbacksIS1G_NS1Q_17LinearCombinationIaiaiLNS_15FloatRoundStyleE2EEES1I_S1P_JEEENS4_5SM1004TMEM4LOAD26SM100_TMEM_LOAD_32dp32b32xENS4_13SM90_TMA_LOADENS10_INS11_ILi1ELi4ELi3EEES14_NSR_INS5_IJS15_S1K_EEENS5_IJS1K_SC_EEEEEEENS4_39AutoVectorizingCopyWithAssumedAlignmentILi128EEENS4_14SM90_TMA_STOREES25_S27_S27_EEEvvEEEEvNT_6ParamsE)
        /*0038*/ 	.word	0x00000000


	//----- nvinfo : EIATTR_MIN_STACK_SIZE
	.align		4
.L_28:
        /*003c*/ 	.byte	0x04, 0x12
        /*003e*/ 	.short	(.L_30 - .L_29)
	.align		4
.L_29:
        /*0040*/ 	.word	index@(_ZN7cutlass13device_kernelINS_4gemm6kernel13GemmUniversalIN4cute5tupleIJiiiiEEENS1_10collective13CollectiveMmaINS1_35MainloopSm100TmaUmmaWarpSpecializedILi10ELi2ELi4ENS5_IJNS4_1CILi2EEENSA_ILi1EEESC_EEEEENS5_IJNSA_ILi128EEENSA_ILi192EEESF_EEEaNS5_IJlSC_lEEEaSI_NS4_8TiledMMAINS4_8MMA_AtomIJNS4_21SM100_MMA_S8_2x1SM_SSIaaiLi128ELi192ELNS4_4UMMA5MajorE0ELSN_0ELNSM_8SaturateE0EEEEEENS4_6LayoutINS5_IJSC_SC_SC_EEENS5_IJNSA_ILi0EEEST_ST_EEEEENS5_IJNS4_10UnderscoreESW_SW_EEEEENS4_18SM100_TMA_2SM_LOADENS4_14ComposedLayoutINS4_7SwizzleILi3ELi4ELi3EEENS4_18smem_ptr_flag_bitsILi8EEENSR_INS5_IJNSA_ILi8EEESF_EEENS5_IJSF_SC_EEEEEEEvNS4_8identityESZ_S19_vS1A_EENS_8epilogue10collective18CollectiveEpilogueINS1C_23Sm100TmaWarpSpecializedILi3ELi2ELi32ELb0ELb0EEEJNS5_IJNSA_ILi64EEESG_SF_EEENS5_IJNSR_IS1H_SC_EENSR_INS5_IJNSA_ILi32EEESB_EEENS5_IJSC_NSA_ILi96EEEEEEEEEEEaSI_aSI_NS1C_6fusion15FusionCallbacksIS1G_NS1Q_17LinearCombinationIaiaiLNS_15FloatRoundStyleE2EEES1I_S1P_JEEENS4_5SM1004TMEM4LOAD26SM100_TMEM_LOAD_32dp32b32xENS4_13SM90_TMA_LOADENS10_INS11_ILi1ELi4ELi3EEES14_NSR_INS5_IJS15_S1K_EEENS5_IJS1K_SC_EEEEEEENS4_39AutoVectorizingCopyWithAssumedAlignmentILi128EEENS4_14SM90_TMA_STOREES25_S27_S27_EEEvvEEEEvNT_6ParamsE)
        /*0044*/ 	.word	0x00000000
.L_30:


//--------------------- .nv.compat                --------------------------
	.section	.nv.compat,"",@"SHT_CUDA_COMPAT_INFO"
	.align	4
        /*0000*/ 	.byte	0x02, 0x09, 0x01, 0x00, 0x02, 0x02, 0x03, 0x00, 0x02, 0x05, 0x06, 0x00, 0x03, 0x07, 0x01, 0x01
        /*0010*/ 	.byte	0x02, 0x03, 0x01, 0x00, 0x02, 0x06, 0x01, 0x00, 0x04, 0x0b, 0x08, 0x00, 0x01, 0x00, 0x00, 0x00
        /*0020*/ 	.byte	0x00, 0x00, 0x00, 0x00


//--------------------- .nv.info._ZN7cutlass13device_kernelINS_4gemm6kernel13GemmUniversalIN4cute5tupleIJiiiiEEENS1_10collective13CollectiveMmaINS1_35MainloopSm100TmaUmmaWarpSpecializedILi10ELi2ELi4ENS5_IJNS4_1CILi2EEENSA_ILi1EEESC_EEEEENS5_IJNSA_ILi128EEENSA_ILi192EEESF_EEEaNS5_IJlSC_lEEEaSI_NS4_8TiledMMAINS4_8MMA_AtomIJNS4_21SM100_MMA_S8_2x1SM_SSIaaiLi128ELi192ELNS4_4UMMA5MajorE0ELSN_0ELNSM_8SaturateE0EEEEEENS4_6LayoutINS5_IJSC_SC_SC_EEENS5_IJNSA_ILi0EEEST_ST_EEEEENS5_IJNS4_10UnderscoreESW_SW_EEEEENS4_18SM100_TMA_2SM_LOADENS4_14ComposedLayoutINS4_7SwizzleILi3ELi4ELi3EEENS4_18smem_ptr_flag_bitsILi8EEENSR_INS5_IJNSA_ILi8EEESF_EEENS5_IJSF_SC_EEEEEEEvNS4_8identityESZ_S19_vS1A_EENS_8epilogue10collective18CollectiveEpilogueINS1C_23Sm100TmaWarpSpecializedILi3ELi2ELi32ELb0ELb0EEEJNS5_IJNSA_ILi64EEESG_SF_EEENS5_IJNSR_IS1H_SC_EENSR_INS5_IJNSA_ILi32EEESB_EEENS5_IJSC_NSA_ILi96EEEEEEEEEEEaSI_aSI_NS1C_6fusion15FusionCallbacksIS1G_NS1Q_17LinearCombinationIaiaiLNS_15FloatRoundStyleE2EEES1I_S1P_JEEENS4_5SM1004TMEM4LOAD26SM100_TMEM_LOAD_32dp32b32xENS4_13SM90_TMA_LOADENS10_INS11_ILi1ELi4ELi3EEES14_NSR_INS5_IJS15_S1K_EEENS5_IJS1K_SC_EEEEEEENS4_39AutoVectorizingCopyWithAssumedAlignmentILi128EEENS4_14SM90_TMA_STOREES25_S27_S27_EEEvvEEEEvNT_6ParamsE --------------------------
	.section	.nv.info._ZN7cutlass13device_kernelINS_4gemm6kernel13GemmUniversalIN4cute5tupleIJiiiiEEENS1_10collective13CollectiveMmaINS1_35MainloopSm100TmaUmmaWarpSpecializedILi10ELi2ELi4ENS5_IJNS4_1CILi2EEENSA_ILi1EEESC_EEEEENS5_IJNSA_ILi128EEENSA_ILi192EEESF_EEEaNS5_IJlSC_lEEEaSI_NS4_8TiledMMAINS4_8MMA_AtomIJNS4_21SM100_MMA_S8_2x1SM_SSIaaiLi128ELi192ELNS4_4UMMA5MajorE0ELSN_0ELNSM_8SaturateE0EEEEEENS4_6LayoutINS5_IJSC_SC_SC_EEENS5_IJNSA_ILi0EEEST_ST_EEEEENS5_IJNS4_10UnderscoreESW_SW_EEEEENS4_18SM100_TMA_2SM_LOADENS4_14ComposedLayoutINS4_7SwizzleILi3ELi4ELi3EEENS4_18smem_ptr_flag_bitsILi8EEENSR_INS5_IJNSA_ILi8EEESF_EEENS5_IJSF_SC_EEEEEEEvNS4_8identityESZ_S19_vS1A_EENS_8epilogue10collective18CollectiveEpilogueINS1C_23Sm100TmaWarpSpecializedILi3ELi2ELi32ELb0ELb0EEEJNS5_IJNSA_ILi64EEESG_SF_EEENS5_IJNSR_IS1H_SC_EENSR_INS5_IJNSA_ILi32EEESB_EEENS5_IJSC_NSA_ILi96EEEEEEEEEEEaSI_aSI_NS1C_6fusion15FusionCallbacksIS1G_NS1Q_17LinearCombinationIaiaiLNS_15FloatRoundStyleE2EEES1I_S1P_JEEENS4_5SM1004TMEM4LOAD26SM100_TMEM_LOAD_32dp32b32xENS4_13SM90_TMA_LOADENS10_INS11_ILi1ELi4ELi3EEES14_NSR_INS5_IJS15_S1K_EEENS5_IJS1K_SC_EEEEEEENS4_39AutoVectorizingCopyWithAssumedAlignmentILi128EEENS4_14SM90_TMA_STOREES25_S27_S27_EEEvvEEEEvNT_6ParamsE,"",@"SHT_CUDA_INFO"
	.sectionflags	@""
	.align	4


	//----- nvinfo : EIATTR_CUDA_API_VERSION
	.align		4
        /*0000*/ 	.byte	0x04, 0x37
        /*0002*/ 	.short	(.L_32 - .L_31)
.L_31:
        /*0004*/ 	.word	0x00000082


	//----- nvinfo : EIATTR_KPARAM_INFO
	.align		4
.L_32:
        /*0008*/ 	.byte	0x04, 0x17
        /*000a*/ 	.short	(.L_34 - .L_33)
.L_33:
        /*000c*/ 	.word	0x00000000
        /*0010*/ 	.short	0x0000
        /*0012*/ 	.short	0x0000
        /*0014*/ 	.byte	0x00, 0xf0, 0x01, 0x20


	//----- nvinfo : EIATTR_AT_ENTRY_FRAGMENTS
	.align		4
.L_34:
        /*0018*/ 	.byte	0x04, 0x4f
        /*001a*/ 	.short	(.L_36 - .L_35)


	//   ....[0]....
.L_35:
        /*001c*/ 	.word	0x00000007


	//----- nvinfo : EIATTR_RESERVED_SMEM_USED
	.align		4
.L_36:
        /*0020*/ 	.byte	0x01, 0x41
	.zero		2


	//----- nvinfo : EIATTR_SPARSE_MMA_MASK
	.align		4
        /*0024*/ 	.byte	0x03, 0x50
        /*0026*/ 	.short	0x0000


	//----- nvinfo : EIATTR_TCGEN05_2CTA_USED
	.align		4
        /*0028*/ 	.byte	0x01, 0x52
	.zero		2


	//----- nvinfo : EIATTR_MAXREG_COUNT
	.align		4
        /*002c*/ 	.byte	0x03, 0x1b
        /*002e*/ 	.short	0x00ff


	//----- nvinfo : EIATTR_NUM_BARRIERS
	.align		4
        /*0030*/ 	.byte	0x02, 0x4c
        /*0032*/ 	.byte	0x07
	.zero		1


	//----- nvinfo : EIATTR_EXTERNS
	.align		4
        /*0034*/ 	.byte	0x04, 0x0f
        /*0036*/ 	.short	(.L_38 - .L_37)


	//   ....[0]....
	.align		4
.L_37:
        /*0038*/ 	.word	index@(__assertfail)


	//----- nvinfo : EIATTR_MERCURY_ISA_VERSION
	.align		4
.L_38:
        /*003c*/ 	.byte	0x03, 0x5f
        /*003e*/ 	.short	0x0101


	//----- nvinfo : EIATTR_INT_WARP_WIDE_INSTR_OFFSETS
	.align		4
        /*0040*/ 	.byte	0x04, 0x31
        /*0042*/ 	.short	(.L_40 - .L_39)


	//   ....[0]....
.L_39:
        /*0044*/ 	.word	0x00000de0


	//   ....[1]....
        /*0048*/ 	.word	0x00000e80


	//   ....[2]....
        /*004c*/ 	.word	0x000021d0


	//   ....[3]....
        /*0050*/ 	.word	0x00004410


	//   ....[4]....
        /*0054*/ 	.word	0x00004430


	//   ....[5]....
        /*0058*/ 	.word	0x00004460


	//   ....[6]....
        /*005c*/ 	.word	0x00004d90


	//   ....[7]....
        /*0060*/ 	.word	0x00004db0


	//   ....[8]....
        /*0064*/ 	.word	0x00004eb0


	//   ....[9]....
        /*0068*/ 	.word	0x00004f60


	//   ....[10]....
        /*006c*/ 	.word	0x00004f80


	//   ....[11]....
        /*0070*/ 	.word	0x000050b0


	//   ....[12]....
        /*0074*/ 	.word	0x00005230


	//   ....[13]....
        /*0078*/ 	.word	0x00005240


	//   ....[14]....
        /*007c*/ 	.word	0x000053d0


	//----- nvinfo : EIATTR_COOP_GROUP_MASK_REGIDS
	.align		4
.L_40:
        /*0080*/ 	.byte	0x04, 0x29
        /*0082*/ 	.short	(.L_42 - .L_41)


	//   ....[0]....
.L_41:
        /*0084*/ 	.word	0xffffffff


	//   ....[1]....
        /*0088*/ 	.word	0xffffffff


	//   ....[2]....
        /*008c*/ 	.word	0xffffffff


	//   ....[3]....
        /*0090*/ 	.word	0xffffffff


	//   ....[4]....
        /*0094*/ 	.word	0xffffffff


	//   ....[5]....
        /*0098*/ 	.word	0xffffffff


	//   ....[6]....
        /*009c*/ 	.word	0xffffffff


	//   ....[7]....
        /*00a0*/ 	.word	0xffffffff


	//   ....[8]....
        /*00a4*/ 	.word	0xffffffff


	//   ....[9]....
        /*00a8*/ 	.word	0xffffffff


	//   ....[10]....
        /*00ac*/ 	.word	0xffffffff


	//   ....[11]....
        /*00b0*/ 	.word	0xffffffff


	//   ....[12]....
        /*00b4*/ 	.word	0xffffffff


	//   ....[13]....
        /*00b8*/ 	.word	0xffffffff


	//----- nvinfo : EIATTR_COOP_GROUP_INSTR_OFFSETS
	.align		4
.L_42:
        /*00bc*/ 	.byte	0x04, 0x28
        /*00be*/ 	.short	(.L_44 - .L_43)


	//   ....[0]....
.L_43:
        /*00c0*/ 	.word	0x000000c0


	//   ....[1]....
        /*00c4*/ 	.word	0x00000500


	//   ....[2]....
        /*00c8*/ 	.word	0x00000770


	//   ....[3]....
        /*00cc*/ 	.word	0x000008e0


	//   ....[4]....
        /*00d0*/ 	.word	0x000009d0


	//   ....[5]....
        /*00d4*/ 	.word	0x00000b30


	//   ....[6]....
        /*00d8*/ 	.word	0x00000cc0


	//   ....[7]....
        /*00dc*/ 	.word	0x00000f00


	//   ....[8]....
        /*00e0*/ 	.word	0x000020b0


	//   ....[9]....
        /*00e4*/ 	.word	0x000031f0


	//   ....[10]....
        /*00e8*/ 	.word	0x000036c0


	//   ....[11]....
        /*00ec*/ 	.word	0x000036f0


	//   ....[12]....
        /*00f0*/ 	.word	0x00004320


	//   ....[13]....
        /*00f4*/ 	.word	0x00004520


	//----- nvinfo : EIATTR_VRC_CTA_INIT_COUNT
	.align		4
.L_44:
        /*00f8*/ 	.byte	0x02, 0x4a
        /*00fa*/ 	.byte	0x80
	.zero		1


	//----- nvinfo : EIATTR_SYSCALL_OFFSETS
	.align		4
        /*00fc*/ 	.byte	0x04, 0x46
        /*00fe*/ 	.short	(.L_46 - .L_45)


	//   ....[0]....
.L_45:
        /*0100*/ 	.word	0x00005e50


	//   ....[1]....
        /*0104*/ 	.word	0x00005f70


	//   ....[2]....
        /*0108*/ 	.word	0x00006740


	//   ....[3]....
        /*010c*/ 	.word	0x000075c0


	//   ....[4]....
        /*0110*/ 	.word	0x00008430


	//----- nvinfo : EIATTR_MBARRIER_INSTR_OFFSETS
	.align		4
.L_46:
        /*0114*/ 	.byte	0x04, 0x39
        /*0116*/ 	.short	(.L_48 - .L_47)


	//   ....[0]....
.L_47:
        /*0118*/ 	.word	0x00000610
        /*011c*/ 	.word	0x000000ff
        /*0120*/ 	.word	0x00000000
        /*0124*/ 	.short	0x0100
        /*0126*/ 	.byte	0x05
	.zero		1


	//   ....[1]....
        /*0128*/ 	.word	0x00000620
        /*012c*/ 	.word	0x000000ff
        /*0130*/ 	.word	0x00000050
        /*0134*/ 	.short	0x0100
        /*0136*/ 	.byte	0x05
	.zero		1


	//   ....[2]....
        /*0138*/ 	.word	0x00000630
        /*013c*/ 	.word	0x000000ff
        /*0140*/ 	.word	0x00000008
        /*0144*/ 	.short	0x0100
        /*0146*/ 	.byte	0x05
	.zero		1


	//   ....[3]....
        /*0148*/ 	.word	0x00000640
        /*014c*/ 	.word	0x000000ff
        /*0150*/ 	.word	0x00000058
        /*0154*/ 	.short	0x0100
        /*0156*/ 	.byte	0x05
	.zero		1


	//   ....[4]....
        /*0158*/ 	.word	0x00000650
        /*015c*/ 	.word	0x000000ff
        /*0160*/ 	.word	0x00000010
        /*0164*/ 	.short	0x0100
        /*0166*/ 	.byte	0x05
	.zero		1


	//   ....[5]....
        /*0168*/ 	.word	0x00000660
        /*016c*/ 	.word	0x000000ff
        /*0170*/ 	.word	0x00000060
        /*0174*/ 	.short	0x0100
        /*0176*/ 	.byte	0x05
	.zero		1


	//   ....[6]....
        /*0178*/ 	.word	0x00000670
        /*017c*/ 	.word	0x000000ff
        /*0180*/ 	.word	0x00000018
        /*0184*/ 	.short	0x0100
        /*0186*/ 	.byte	0x05
	.zero		1


	//   ....[7]....
        /*0188*/ 	.word	0x00000680
        /*018c*/ 	.word	0x000000ff
        /*0190*/ 	.word	0x00000068
        /*0194*/ 	.short	0x0100
        /*0196*/ 	.byte	0x05
	.zero		1


	//   ....[8]....
        /*0198*/ 	.word	0x00000690
        /*019c*/ 	.word	0x000000ff
        /*01a0*/ 	.word	0x00000020
        /*01a4*/ 	.short	0x0100
        /*01a6*/ 	.byte	0x05
	.zero		1


	//   ....[9]....
        /*01a8*/ 	.word	0x000006a0
        /*01ac*/ 	.word	0x000000ff
        /*01b0*/ 	.word	0x00000070
        /*01b4*/ 	.short	0x0100
        /*01b6*/ 	.byte	0x05
	.zero		1


	//   ....[10]....
        /*01b8*/ 	.word	0x000006b0
        /*01bc*/ 	.word	0x000000ff
        /*01c0*/ 	.word	0x00000028
        /*01c4*/ 	.short	0x0100
        /*01c6*/ 	.byte	0x05
	.zero		1


	//   ....[11]....
        /*01c8*/ 	.word	0x000006c0
        /*01cc*/ 	.word	0x000000ff
        /*01d0*/ 	.word	0x00000078
        /*01d4*/ 	.short	0x0100
        /*01d6*/ 	.byte	0x05
	.zero		1


	//   ....[12]....
        /*01d8*/ 	.word	0x000006d0
        /*01dc*/ 	.word	0x000000ff
        /*01e0*/ 	.word	0x00000030
        /*01e4*/ 	.short	0x0100
        /*01e6*/ 	.byte	0x05
	.zero		1


	//   ....[13]....
        /*01e8*/ 	.word	0x000006e0
        /*01ec*/ 	.word	0x000000ff
        /*01f0*/ 	.word	0x00000080
        /*01f4*/ 	.short	0x0100
        /*01f6*/ 	.byte	0x05
	.zero		1


	//   ....[14]....
        /*01f8*/ 	.word	0x000006f0
        /*01fc*/ 	.word	0x000000ff
        /*0200*/ 	.word	0x00000038
        /*0204*/ 	.short	0x0100
        /*0206*/ 	.byte	0x05
	.zero		1


	//   ....[15]....
        /*0208*/ 	.word	0x00000700
        /*020c*/ 	.word	0x000000ff
        /*0210*/ 	.word	0x00000088
        /*0214*/ 	.short	0x0100
        /*0216*/ 	.byte	0x05
	.zero		1


	//   ....[16]....
        /*0218*/ 	.word	0x00000710
        /*021c*/ 	.word	0x000000ff
        /*0220*/ 	.word	0x00000040
        /*0224*/ 	.short	0x0100
        /*0226*/ 	.byte	0x05
	.zero		1


	//   ....[17]....
        /*0228*/ 	.word	0x00000720
        /*022c*/ 	.word	0x000000ff
        /*0230*/ 	.word	0x00000090
        /*0234*/ 	.short	0x0100
        /*0236*/ 	.byte	0x05
	.zero		1


	//   ....[18]....
        /*0238*/ 	.word	0x00000730
        /*023c*/ 	.word	0x000000ff
        /*0240*/ 	.word	0x00000048
        /*0244*/ 	.short	0x0100
        /*0246*/ 	.byte	0x05
	.zero		1


	//   ....[19]....
        /*0248*/ 	.word	0x00000740
        /*024c*/ 	.word	0x000000ff
        /*0250*/ 	.word	0x00000098
        /*0254*/ 	.short	0x0100
        /*0256*/ 	.byte	0x05
	.zero		1


	//   ....[20]....
        /*0258*/ 	.word	0x00000870
        /*025c*/ 	.word	0x000000ff
        /*0260*/ 	.word	0x000000a0
        /*0264*/ 	.short	0x0100
        /*0266*/ 	.byte	0x07
	.zero		1


	//   ....[21]....
        /*0268*/ 	.word	0x00000880
        /*026c*/ 	.word	0x000000ff
        /*0270*/ 	.word	0x000000b8
        /*0274*/ 	.short	0x0100
        /*0276*/ 	.byte	0x07
	.zero		1


	//   ....[22]....
        /*0278*/ 	.word	0x00000890
        /*027c*/ 	.word	0x000000ff
        /*0280*/ 	.word	0x000000a8
        /*0284*/ 	.short	0x0100
        /*0286*/ 	.byte	0x07
	.zero		1


	//   ....[23]....
        /*0288*/ 	.word	0x000008a0
        /*028c*/ 	.word	0x000000ff
        /*0290*/ 	.word	0x000000c0
        /*0294*/ 	.short	0x0100
        /*0296*/ 	.byte	0x07
	.zero		1


	//   ....[24]....
        /*0298*/ 	.word	0x000008b0
        /*029c*/ 	.word	0x000000ff
        /*02a0*/ 	.word	0x000000b0
        /*02a4*/ 	.short	0x0100
        /*02a6*/ 	.byte	0x07
	.zero		1


	//   ....[25]....
        /*02a8*/ 	.word	0x000008c0
        /*02ac*/ 	.word	0x000000ff
        /*02b0*/ 	.word	0x000000c8
        /*02b4*/ 	.short	0x0100
        /*02b6*/ 	.byte	0x07
	.zero		1


	//   ....[26]....
        /*02b8*/ 	.word	0x000009a0
        /*02bc*/ 	.word	0x000000ff
        /*02c0*/ 	.word	0x000000d0
        /*02c4*/ 	.short	0x0100
        /*02c6*/ 	.byte	0x05
	.zero		1


	//   ....[27]....
        /*02c8*/ 	.word	0x000009b0
        /*02cc*/ 	.word	0x000000ff
        /*02d0*/ 	.word	0x000000d8
        /*02d4*/ 	.short	0x0100
        /*02d6*/ 	.byte	0x05
	.zero		1


	//   ....[28]....
        /*02d8*/ 	.word	0x00000ae0
        /*02dc*/ 	.word	0x000000ff
        /*02e0*/ 	.word	0x000000e0
        /*02e4*/ 	.short	0x0100
        /*02e6*/ 	.byte	0x05
	.zero		1


	//   ....[29]....
        /*02e8*/ 	.word	0x00000af0
        /*02ec*/ 	.word	0x000000ff
        /*02f0*/ 	.word	0x000000f0
        /*02f4*/ 	.short	0x0100
        /*02f6*/ 	.byte	0x05
	.zero		1


	//   ....[30]....
        /*02f8*/ 	.word	0x00000b00
        /*02fc*/ 	.word	0x000000ff
        /*0300*/ 	.word	0x000000e8
        /*0304*/ 	.short	0x0100
        /*0306*/ 	.byte	0x05
	.zero		1


	//   ....[31]....
        /*0308*/ 	.word	0x00000b10
        /*030c*/ 	.word	0x000000ff
        /*0310*/ 	.word	0x000000f8
        /*0314*/ 	.short	0x0100
        /*0316*/ 	.byte	0x05
	.zero		1


	//   ....[32]....
        /*0318*/ 	.word	0x00000c30
        /*031c*/ 	.word	0x000000ff
        /*0320*/ 	.word	0x00000100
        /*0324*/ 	.short	0x0100
        /*0326*/ 	.byte	0x07
	.zero		1


	//   ....[33]....
        /*0328*/ 	.word	0x00000c40
        /*032c*/ 	.word	0x000000ff
        /*0330*/ 	.word	0x00000120
        /*0334*/ 	.short	0x0100
        /*0336*/ 	.byte	0x07
	.zero		1


	//   ....[34]....
        /*0338*/ 	.word	0x00000c50
        /*033c*/ 	.word	0x000000ff
        /*0340*/ 	.word	0x00000108
        /*0344*/ 	.short	0x0100
        /*0346*/ 	.byte	0x07
	.zero		1


	//   ....[35]....
        /*0348*/ 	.word	0x00000c60
        /*034c*/ 	.word	0x000000ff
        /*0350*/ 	.word	0x00000128
        /*0354*/ 	.short	0x0100
        /*0356*/ 	.byte	0x07
	.zero		1


	//   ....[36]....
        /*0358*/ 	.word	0x00000c70
        /*035c*/ 	.word	0x000000ff
        /*0360*/ 	.word	0x00000110
        /*0364*/ 	.short	0x0100
        /*0366*/ 	.byte	0x07
	.zero		1


	//   ....[37]....
        /*0368*/ 	.word	0x00000c80
        /*036c*/ 	.word	0x000000ff
        /*0370*/ 	.word	0x00000130
        /*0374*/ 	.short	0x0100
        /*0376*/ 	.byte	0x07
	.zero		1


	//   ....[38]....
        /*0378*/ 	.word	0x00000c90
        /*037c*/ 	.word	0x000000ff
        /*0380*/ 	.word	0x00000118
        /*0384*/ 	.short	0x0100
        /*0386*/ 	.byte	0x07
	.zero		1


	//   ....[39]....
        /*0388*/ 	.word	0x00000ca0
        /*038c*/ 	.word	0x000000ff
        /*0390*/ 	.word	0x00000138
        /*0394*/ 	.short	0x0100
        /*0396*/ 	.byte	0x07
	.zero		1


	//   ....[40]....
        /*0398*/ 	.word	0x00000d90
        /*039c*/ 	.word	0x000000ff
        /*03a0*/ 	.word	0x00000140
        /*03a4*/ 	.short	0x0100
        /*03a6*/ 	.byte	0x05
	.zero		1


	//   ....[41]....
        /*03a8*/ 	.word	0x00000da0
        /*03ac*/ 	.word	0x000000ff
        /*03b0*/ 	.word	0x00000150
        /*03b4*/ 	.short	0x0100
        /*03b6*/ 	.byte	0x05
	.zero		1


	//   ....[42]....
        /*03b8*/ 	.word	0x00000db0
        /*03bc*/ 	.word	0x000000ff
        /*03c0*/ 	.word	0x00000148
        /*03c4*/ 	.short	0x0100
        /*03c6*/ 	.byte	0x05
	.zero		1


	//   ....[43]....
        /*03c8*/ 	.word	0x00000dc0
        /*03cc*/ 	.word	0x000000ff
        /*03d0*/ 	.word	0x00000158
        /*03d4*/ 	.short	0x0100
        /*03d6*/ 	.byte	0x05
	.zero		1


	//   ....[44]....
        /*03d8*/ 	.word	0x00000eb0
        /*03dc*/ 	.word	0x000000ff
        /*03e0*/ 	.word	0x00000160
        /*03e4*/ 	.short	0x0100
        /*03e6*/ 	.byte	0x04
	.zero		1


	//   ....[45]....
        /*03e8*/ 	.word	0x000018b0
        /*03ec*/ 	.word	0x00000003
        /*03f0*/ 	.word	0x00000150
        /*03f4*/ 	.short	0x010a
        /*03f6*/ 	.byte	0xff
	.zero		1


	//   ....[46]....
        /*03f8*/ 	.word	0x000018e0
        /*03fc*/ 	.word	0x00000003
        /*0400*/ 	.word	0x00000140
        /*0404*/ 	.short	0x0101
        /*0406*/ 	.byte	0xff
	.zero		1


	//   ....[47]....
        /*0408*/ 	.word	0x000019f0
        /*040c*/ 	.word	0x000000ff
        /*0410*/ 	.word	0x00000050
        /*0414*/ 	.short	0x010a
        /*0416*/ 	.byte	0x05
	.zero		1


	//   ....[48]....
        /*0418*/ 	.word	0x00001ab0
        /*041c*/ 	.word	0x000000ff
        /*0420*/ 	.word	0x00000050
        /*0424*/ 	.short	0x010a
        /*0426*/ 	.byte	0x21
	.zero		1


	//   ....[49]....
        /*0428*/ 	.word	0x00001c60
        /*042c*/ 	.word	0x000000ff
        /*0430*/ 	.word	0x00000050
        /*0434*/ 	.short	0x010a
        /*0436*/ 	.byte	0x08
	.zero		1


	//   ....[50]....
        /*0438*/ 	.word	0x00001d60
        /*043c*/ 	.word	0x000000ff
        /*0440*/ 	.word	0x000000d8
        /*0444*/ 	.short	0x0101
        /*0446*/ 	.byte	0x04
	.zero		1


	//   ....[51]....
        /*0448*/ 	.word	0x00001d80
        /*044c*/ 	.word	0x000000ff
        /*0450*/ 	.word	0x00000050
        /*0454*/ 	.short	0x010a
        /*0456*/ 	.byte	0x05
	.zero		1


	//   ....[52]....
        /*0458*/ 	.word	0x00001e00
        /*045c*/ 	.word	0x000000ff
        /*0460*/ 	.word	0x00000050
        /*0464*/ 	.short	0x010a
        /*0466*/ 	.byte	0x11
	.zero		1


	//   ....[53]....
        /*0468*/ 	.word	0x00001f90
        /*046c*/ 	.word	0x000000ff
        /*0470*/ 	.word	0x00000050
        /*0474*/ 	.short	0x010a
        /*0476*/ 	.byte	0x08
	.zero		1


	//   ....[54]....
        /*0478*/ 	.word	0x000020e0
        /*047c*/ 	.word	0x00000002
        /*0480*/ 	.word	0x000000e0
        /*0484*/ 	.short	0x010a
        /*0486*/ 	.byte	0xff
	.zero		1


	//   ....[55]....
        /*0488*/ 	.word	0x000021a0
        /*048c*/ 	.word	0x00000002
        /*0490*/ 	.word	0x00000000
        /*0494*/ 	.short	0x0101
        /*0496*/ 	.byte	0xff
	.zero		1


	//   ....[56]....
        /*0498*/ 	.word	0x00002700
        /*049c*/ 	.word	0x000000ff
        /*04a0*/ 	.word	0x00000000
        /*04a4*/ 	.short	0x010a
        /*04a6*/ 	.byte	0x05
	.zero		1


	//   ....[57]....
        /*04a8*/ 	.word	0x00002790
        /*04ac*/ 	.word	0x000000ff
        /*04b0*/ 	.word	0x00000000
        /*04b4*/ 	.short	0x010a
        /*04b6*/ 	.byte	0x05
	.zero		1


	//   ....[58]....
        /*04b8*/ 	.word	0x00002820
        /*04bc*/ 	.word	0x000000ff
        /*04c0*/ 	.word	0x00000000
        /*04c4*/ 	.short	0x010a
        /*04c6*/ 	.byte	0x05
	.zero		1


	//   ....[59]....
        /*04c8*/ 	.word	0x000028b0
        /*04cc*/ 	.word	0x000000ff
        /*04d0*/ 	.word	0x00000000
        /*04d4*/ 	.short	0x010a
        /*04d6*/ 	.byte	0x05
	.zero		1


	//   ....[60]....
        /*04d8*/ 	.word	0x00002940
        /*04dc*/ 	.word	0x000000ff
        /*04e0*/ 	.word	0x00000000
        /*04e4*/ 	.short	0x010a
        /*04e6*/ 	.byte	0x05
	.zero		1


	//   ....[61]....
        /*04e8*/ 	.word	0x000029d0
        /*04ec*/ 	.word	0x000000ff
        /*04f0*/ 	.word	0x00000000
        /*04f4*/ 	.short	0x010a
        /*04f6*/ 	.byte	0x05
	.zero		1


	//   ....[62]....
        /*04f8*/ 	.word	0x00002a60
        /*04fc*/ 	.word	0x000000ff
        /*0500*/ 	.word	0x00000000
        /*0504*/ 	.short	0x010a
        /*0506*/ 	.byte	0x05
	.zero		1


	//   ....[63]....
        /*0508*/ 	.word	0x00002af0
        /*050c*/ 	.word	0x000000ff
        /*0510*/ 	.word	0x00000000
        /*0514*/ 	.short	0x010a
        /*0516*/ 	.byte	0x05
	.zero		1


	//   ....[64]....
        /*0518*/ 	.word	0x00002b80
        /*051c*/ 	.word	0x000000ff
        /*0520*/ 	.word	0x00000000
        /*0524*/ 	.short	0x010a
        /*0526*/ 	.byte	0x05
	.zero		1


	//   ....[65]....
        /*0528*/ 	.word	0x00002c20
        /*052c*/ 	.word	0x00000000
        /*0530*/ 	.word	0x00000000
        /*0534*/ 	.short	0x010a
        /*0536*/ 	.byte	0xff
	.zero		1


	//   ....[66]....
        /*0538*/ 	.word	0x00002d50
        /*053c*/ 	.word	0x00000000
        /*0540*/ 	.word	0x00000140
        /*0544*/ 	.short	0x010a
        /*0546*/ 	.byte	0xff
	.zero		1


	//   ....[67]....
        /*0548*/ 	.word	0x00002dc0
        /*054c*/ 	.word	0x00000004
        /*0550*/ 	.word	0x00000000
        /*0554*/ 	.short	0x0101
        /*0556*/ 	.byte	0xff
	.zero		1


	//   ....[68]....
        /*0558*/ 	.word	0x00002de0
        /*055c*/ 	.word	0x000000ff
        /*0560*/ 	.word	0x000000f0
        /*0564*/ 	.short	0x010a
        /*0566*/ 	.byte	0x05
	.zero		1


	//   ....[69]....
        /*0568*/ 	.word	0x00002f00
        /*056c*/ 	.word	0x00000000
        /*0570*/ 	.word	0x000000e0
        /*0574*/ 	.short	0x010a
        /*0576*/ 	.byte	0xff
	.zero		1


	//   ....[70]....
        /*0578*/ 	.word	0x00003000
        /*057c*/ 	.word	0x00000000
        /*0580*/ 	.word	0x00000000
        /*0584*/ 	.short	0x0101
        /*0586*/ 	.byte	0xff
	.zero		1


	//   ....[71]....
        /*0588*/ 	.word	0x00003090
        /*058c*/ 	.word	0x000000ff
        /*0590*/ 	.word	0x000000f0
        /*0594*/ 	.short	0x0106
        /*0596*/ 	.byte	0x05
	.zero		1


	//   ....[72]....
        /*0598*/ 	.word	0x000030b0
        /*059c*/ 	.word	0x000000ff
        /*05a0*/ 	.word	0x000000f0
        /*05a4*/ 	.short	0x010a
        /*05a6*/ 	.byte	0x05
	.zero		1


	//   ....[73]....
        /*05a8*/ 	.word	0x00003140
        /*05ac*/ 	.word	0x000000ff
        /*05b0*/ 	.word	0x000000f0
        /*05b4*/ 	.short	0x0106
        /*05b6*/ 	.byte	0x04
	.zero		1


	//   ....[74]....
        /*05b8*/ 	.word	0x00003180
        /*05bc*/ 	.word	0x00000000
        /*05c0*/ 	.word	0x000000f0
        /*05c4*/ 	.short	0x010a
        /*05c6*/ 	.byte	0xff
	.zero		1


	//   ....[75]....
        /*05c8*/ 	.word	0x000033c0
        /*05cc*/ 	.word	0x000000ff
        /*05d0*/ 	.word	0x00000008
        /*05d4*/ 	.short	0x010a
        /*05d6*/ 	.byte	0x04
	.zero		1


	//   ....[76]....
        /*05d8*/ 	.word	0x000033e0
        /*05dc*/ 	.word	0x000000ff
        /*05e0*/ 	.word	0x00000008
        /*05e4*/ 	.short	0x010a
        /*05e6*/ 	.byte	0x04
	.zero		1


	//   ....[77]....
        /*05e8*/ 	.word	0x00003570
        /*05ec*/ 	.word	0x000000ff
        /*05f0*/ 	.word	0x00000008
        /*05f4*/ 	.short	0x010a
        /*05f6*/ 	.byte	0x04
	.zero		1


	//   ....[78]....
        /*05f8*/ 	.word	0x00003590
        /*05fc*/ 	.word	0x000000ff
        /*0600*/ 	.word	0x00000008
        /*0604*/ 	.short	0x010a
        /*0606*/ 	.byte	0x04
	.zero		1


	//   ....[79]....
        /*0608*/ 	.word	0x00003650
        /*060c*/ 	.word	0x000000ff
        /*0610*/ 	.word	0x00000000
        /*0614*/ 	.short	0x0101
        /*0616*/ 	.byte	0x05
	.zero		1


	//   ....[80]....
        /*0618*/ 	.word	0x00003990
        /*061c*/ 	.word	0x00000000
        /*0620*/ 	.word	0x000000e0
        /*0624*/ 	.short	0x010a
        /*0626*/ 	.byte	0xff
	.zero		1


	//   ....[81]....
        /*0628*/ 	.word	0x00003a50
        /*062c*/ 	.word	0x00000000
        /*0630*/ 	.word	0x00000000
        /*0634*/ 	.short	0x0101
        /*0636*/ 	.byte	0xff
	.zero		1


	//   ....[82]....
        /*0638*/ 	.word	0x00003b10
        /*063c*/ 	.word	0x000000ff
        /*0640*/ 	.word	0x00000000
        /*0644*/ 	.short	0x010a
        /*0646*/ 	.byte	0x05
	.zero		1


	//   ....[83]....
        /*0648*/ 	.word	0x00003b20
        /*064c*/ 	.word	0x000000ff
        /*0650*/ 	.word	0x00000120
        /*0654*/ 	.short	0x010a
        /*0656*/ 	.byte	0x13
	.zero		1


	//   ....[84]....
        /*0658*/ 	.word	0x00003bd0
        /*065c*/ 	.word	0x000000ff
        /*0660*/ 	.word	0x00000000
        /*0664*/ 	.short	0x010a
        /*0666*/ 	.byte	0x07
	.zero		1


	//   ....[85]....
        /*0668*/ 	.word	0x00003d00
        /*066c*/ 	.word	0x000000ff
        /*0670*/ 	.word	0x00000000
        /*0674*/ 	.short	0x010a
        /*0676*/ 	.byte	0x1a
	.zero		1


	//   ....[86]....
        /*0678*/ 	.word	0x00004000
        /*067c*/ 	.word	0x000000ff
        /*0680*/ 	.word	0x00000000
        /*0684*/ 	.short	0x010a
        /*0686*/ 	.byte	0x06
	.zero		1


	//   ....[87]....
        /*0688*/ 	.word	0x00004090
        /*068c*/ 	.word	0x000000ff
        /*0690*/ 	.word	0x00000000
        /*0694*/ 	.short	0x010a
        /*0696*/ 	.byte	0x06
	.zero		1


	//   ....[88]....
        /*0698*/ 	.word	0x00004120
        /*069c*/ 	.word	0x000000ff
        /*06a0*/ 	.word	0x00000000
        /*06a4*/ 	.short	0x010a
        /*06a6*/ 	.byte	0x06
	.zero		1


	//   ....[89]....
        /*06a8*/ 	.word	0x000041c0
        /*06ac*/ 	.word	0x00000000
        /*06b0*/ 	.word	0x00000000
        /*06b4*/ 	.short	0x010a
        /*06b6*/ 	.byte	0xff
	.zero		1


	//   ....[90]....
        /*06b8*/ 	.word	0x00004200
        /*06bc*/ 	.word	0x00000000
        /*06c0*/ 	.word	0x00000000
        /*06c4*/ 	.short	0x010a
        /*06c6*/ 	.byte	0xff
	.zero		1


	//   ....[91]....
        /*06c8*/ 	.word	0x00004270
        /*06cc*/ 	.word	0x000000ff
        /*06d0*/ 	.word	0x00000000
        /*06d4*/ 	.short	0x0101
        /*06d6*/ 	.byte	0x05
	.zero		1


	//   ....[92]....
        /*06d8*/ 	.word	0x000042b0
        /*06dc*/ 	.word	0x000000ff
        /*06e0*/ 	.word	0x00000160
        /*06e4*/ 	.short	0x010a
        /*06e6*/ 	.byte	0x0b
	.zero		1


	//   ....[93]....
        /*06e8*/ 	.word	0x00004310
        /*06ec*/ 	.word	0x000000ff
        /*06f0*/ 	.word	0x00000000
        /*06f4*/ 	.short	0x0101
        /*06f6*/ 	.byte	0x05
	.zero		1


	//   ....[94]....
        /*06f8*/ 	.word	0x00004740
        /*06fc*/ 	.word	0x00000000
        /*0700*/ 	.word	0x000000e0
        /*0704*/ 	.short	0x010a
        /*0706*/ 	.byte	0xff
	.zero		1


	//   ....[95]....
        /*0708*/ 	.word	0x00004800
        /*070c*/ 	.word	0x00000000
        /*0710*/ 	.word	0x00000000
        /*0714*/ 	.short	0x0101
        /*0716*/ 	.byte	0xff
	.zero		1


	//   ....[96]....
        /*0718*/ 	.word	0x00004b20
        /*071c*/ 	.word	0x000000ff
        /*0720*/ 	.word	0x000000d8
        /*0724*/ 	.short	0x010a
        /*0726*/ 	.byte	0x07
	.zero		1


	//   ....[97]....
        /*0728*/ 	.word	0x00004d10
        /*072c*/ 	.word	0x000000ff
        /*0730*/ 	.word	0x000000b8
        /*0734*/ 	.short	0x010a
        /*0736*/ 	.byte	0x07
	.zero		1


	//   ....[98]....
        /*0738*/ 	.word	0x00004f00
        /*073c*/ 	.word	0x000000ff
        /*0740*/ 	.word	0x000000a0
        /*0744*/ 	.short	0x010b
        /*0746*/ 	.byte	0x07
	.zero		1


	//   ....[99]....
        /*0748*/ 	.word	0x00004f10
        /*074c*/ 	.word	0x000000ff
        /*0750*/ 	.word	0x00000000
        /*0754*/ 	.short	0x0101
        /*0756*/ 	.byte	0x0e
	.zero		1


	//   ....[100]....
        /*0758*/ 	.word	0x00004f20
        /*075c*/ 	.word	0x000000ff
        /*0760*/ 	.word	0x000000c0
        /*0764*/ 	.short	0x010a
        /*0766*/ 	.byte	0x07
	.zero		1


	//   ....[101]....
        /*0768*/ 	.word	0x00005150
        /*076c*/ 	.word	0x000000ff
        /*0770*/ 	.word	0x000000a8
        /*0774*/ 	.short	0x010b
        /*0776*/ 	.byte	0x07
	.zero		1


	//   ....[102]....
        /*0778*/ 	.word	0x000051c0
        /*077c*/ 	.word	0x000000ff
        /*0780*/ 	.word	0x00000000
        /*0784*/ 	.short	0x0101
        /*0786*/ 	.byte	0x0e
	.zero		1


	//   ....[103]....
        /*0788*/ 	.word	0x00005200
        /*078c*/ 	.word	0x000000ff
        /*0790*/ 	.word	0x000000c8
        /*0794*/ 	.short	0x010a
        /*0796*/ 	.byte	0x07
	.zero		1


	//   ....[104]....
        /*0798*/ 	.word	0x00005430
        /*079c*/ 	.word	0x000000ff
        /*07a0*/ 	.word	0x000000b0
        /*07a4*/ 	.short	0x010b
        /*07a6*/ 	.byte	0x07
	.zero		1


	//   ....[105]....
        /*07a8*/ 	.word	0x00005450
        /*07ac*/ 	.word	0x000000ff
        /*07b0*/ 	.word	0x00000000
        /*07b4*/ 	.short	0x0101
        /*07b6*/ 	.byte	0x0d
	.zero		1


	//   ....[106]....
        /*07b8*/ 	.word	0x00005480
        /*07bc*/ 	.word	0x000000ff
        /*07c0*/ 	.word	0x000000b8
        /*07c4*/ 	.short	0x010a
        /*07c6*/ 	.byte	0x07
	.zero		1


	//   ....[107]....
        /*07c8*/ 	.word	0x000054a0
        /*07cc*/ 	.word	0x000000ff
        /*07d0*/ 	.word	0x000000c0
        /*07d4*/ 	.short	0x010a
        /*07d6*/ 	.byte	0x07
	.zero		1


	//   ....[108]....
        /*07d8*/ 	.word	0x000054e0
        /*07dc*/ 	.word	0x00000000
        /*07e0*/ 	.word	0x000000c8
        /*07e4*/ 	.short	0x010a
        /*07e6*/ 	.byte	0xff
	.zero		1


	//   ....[109]....
        /*07e8*/ 	.word	0x00005820
        /*07ec*/ 	.word	0x00000000
        /*07f0*/ 	.word	0x000000e0
        /*07f4*/ 	.short	0x010a
        /*07f6*/ 	.byte	0xff
	.zero		1


	//   ....[110]....
        /*07f8*/ 	.word	0x00005930
        /*07fc*/ 	.word	0x00000000
        /*0800*/ 	.word	0x00000000
        /*0804*/ 	.short	0x0101
        /*0806*/ 	.byte	0xff
	.zero		1


	//   ....[111]....
        /*0808*/ 	.word	0x00006310
        /*080c*/ 	.word	0x00000005
        /*0810*/ 	.word	0x000000a0
        /*0814*/ 	.short	0x010a
        /*0816*/ 	.byte	0xff
	.zero		1


	//   ....[112]....
        /*0818*/ 	.word	0x00006360
        /*081c*/ 	.word	0x00000067
        /*0820*/ 	.word	0x00000100
        /*0824*/ 	.short	0x010a
        /*0826*/ 	.byte	0xff
	.zero		1


	//   ....[113]....
        /*0828*/ 	.word	0x00006480
        /*082c*/ 	.word	0x00000005
        /*0830*/ 	.word	0x000000a0
        /*0834*/ 	.short	0x010a
        /*0836*/ 	.byte	0xff
	.zero		1


	//   ....[114]....
        /*0838*/ 	.word	0x000065a0
        /*083c*/ 	.word	0x00000000
        /*0840*/ 	.word	0x00000000
        /*0844*/ 	.short	0x0101
        /*0846*/ 	.byte	0xff
	.zero		1


	//   ....[115]....
        /*0848*/ 	.word	0x00006620
        /*084c*/ 	.word	0x00000067
        /*0850*/ 	.word	0x00000100
        /*0854*/ 	.short	0x010a
        /*0856*/ 	.byte	0xff
	.zero		1


	//   ....[116]....
        /*0858*/ 	.word	0x00007260
        /*085c*/ 	.word	0x00000004
        /*0860*/ 	.word	0x000000a0
        /*0864*/ 	.short	0x010a
        /*0866*/ 	.byte	0xff
	.zero		1


	//   ....[117]....
        /*0868*/ 	.word	0x00007320
        /*086c*/ 	.word	0x00000004
        /*0870*/ 	.word	0x000000a0
        /*0874*/ 	.short	0x010a
        /*0876*/ 	.byte	0xff
	.zero		1


	//   ....[118]....
        /*0878*/ 	.word	0x00007460
        /*087c*/ 	.word	0x00000003
        /*0880*/ 	.word	0x00000000
        /*0884*/ 	.short	0x0101
        /*0886*/ 	.byte	0xff
	.zero		1


	//   ....[119]....
        /*0888*/ 	.word	0x000080d0
        /*088c*/ 	.word	0x00000003
        /*0890*/ 	.word	0x000000a0
        /*0894*/ 	.short	0x010a
        /*0896*/ 	.byte	0xff
	.zero		1


	//   ....[120]....
        /*0898*/ 	.word	0x00008190
        /*089c*/ 	.word	0x00000003
        /*08a0*/ 	.word	0x000000a0
        /*08a4*/ 	.short	0x010a
        /*08a6*/ 	.byte	0xff
	.zero		1


	//   ....[121]....
        /*08a8*/ 	.word	0x000082d0
        /*08ac*/ 	.word	0x00000003
        /*08b0*/ 	.word	0x00000000
        /*08b4*/ 	.short	0x0101
        /*08b6*/ 	.byte	0xff
	.zero		1


	//   ....[122]....
        /*08b8*/ 	.word	0x000085a0
        /*08bc*/ 	.word	0x00000067
        /*08c0*/ 	.word	0x00000000
        /*08c4*/ 	.short	0x0101
        /*08c6*/ 	.byte	0xff
	.zero		1


	//   ....[123]....
        /*08c8*/ 	.word	0x00009080
        /*08cc*/ 	.word	0x00000003
        /*08d0*/ 	.word	0x00000150
        /*08d4*/ 	.short	0x010a
        /*08d6*/ 	.byte	0xff
	.zero		1


	//   ....[124]....
        /*08d8*/ 	.word	0x000090e0
        /*08dc*/ 	.word	0x00000002
        /*08e0*/ 	.word	0x00000050
        /*08e4*/ 	.short	0x010a
        /*08e6*/ 	.byte	0xff
	.zero		1


	//   ....[125]....
        /*08e8*/ 	.word	0x00009140
        /*08ec*/ 	.word	0x00000002
        /*08f0*/ 	.word	0x00000050
        /*08f4*/ 	.short	0x010a
        /*08f6*/ 	.byte	0xff
	.zero		1


	//   ....[126]....
        /*08f8*/ 	.word	0x00009190
        /*08fc*/ 	.word	0x00000002
        /*0900*/ 	.word	0x000000e0
        /*0904*/ 	.short	0x010a
        /*0906*/ 	.byte	0xff
	.zero		1


	//   ....[127]....
        /*0908*/ 	.word	0x000091f0
        /*090c*/ 	.word	0x00000000
        /*0910*/ 	.word	0x00000000
        /*0914*/ 	.short	0x010a
        /*0916*/ 	.byte	0xff
	.zero		1


	//   ....[128]....
        /*0918*/ 	.word	0x00009250
        /*091c*/ 	.word	0x00000000
        /*0920*/ 	.word	0x00000000
        /*0924*/ 	.short	0x010a
        /*0926*/ 	.byte	0xff
	.zero		1


	//   ....[129]....
        /*0928*/ 	.word	0x000092b0
        /*092c*/ 	.word	0x00000000
        /*0930*/ 	.word	0x00000000
        /*0934*/ 	.short	0x010a
        /*0936*/ 	.byte	0xff
	.zero		1


	//   ....[130]....
        /*0938*/ 	.word	0x00009310
        /*093c*/ 	.word	0x00000000
        /*0940*/ 	.word	0x00000000
        /*0944*/ 	.short	0x010a
        /*0946*/ 	.byte	0xff
	.zero		1


	//   ....[131]....
        /*0948*/ 	.word	0x00009370
        /*094c*/ 	.word	0x00000000
        /*0950*/ 	.word	0x00000000
        /*0954*/ 	.short	0x010a
        /*0956*/ 	.byte	0xff
	.zero		1


	//   ....[132]....
        /*0958*/ 	.word	0x000093d0
        /*095c*/ 	.word	0x00000000
        /*0960*/ 	.word	0x00000000
        /*0964*/ 	.short	0x010a
        /*0966*/ 	.byte	0xff
	.zero		1


	//   ....[133]....
        /*0968*/ 	.word	0x00009430
        /*096c*/ 	.word	0x00000000
        /*0970*/ 	.word	0x00000000
        /*0974*/ 	.short	0x010a
        /*0976*/ 	.byte	0xff
	.zero		1


	//   ....[134]....
        /*0978*/ 	.word	0x00009490
        /*097c*/ 	.word	0x00000000
        /*0980*/ 	.word	0x00000000
        /*0984*/ 	.short	0x010a
        /*0986*/ 	.byte	0xff
	.zero		1


	//   ....[135]....
        /*0988*/ 	.word	0x000094f0
        /*098c*/ 	.word	0x00000000
        /*0990*/ 	.word	0x00000000
        /*0994*/ 	.short	0x010a
        /*0996*/ 	.byte	0xff
	.zero		1


	//   ....[136]....
        /*0998*/ 	.word	0x00009540
        /*099c*/ 	.word	0x00000000
        /*09a0*/ 	.word	0x00000140
        /*09a4*/ 	.short	0x010a
        /*09a6*/ 	.byte	0xff
	.zero		1


	//   ....[137]....
        /*09a8*/ 	.word	0x000095a0
        /*09ac*/ 	.word	0x00000000
        /*09b0*/ 	.word	0x000000f0
        /*09b4*/ 	.short	0x010a
        /*09b6*/ 	.byte	0xff
	.zero		1


	//   ....[138]....
        /*09b8*/ 	.word	0x000095f0
        /*09bc*/ 	.word	0x00000000
        /*09c0*/ 	.word	0x000000e0
        /*09c4*/ 	.short	0x010a
        /*09c6*/ 	.byte	0xff
	.zero		1


	//   ....[139]....
        /*09c8*/ 	.word	0x00009650
        /*09cc*/ 	.word	0x00000000
        /*09d0*/ 	.word	0x000000f0
        /*09d4*/ 	.short	0x010a
        /*09d6*/ 	.byte	0xff
	.zero		1


	//   ....[140]....
        /*09d8*/ 	.word	0x000096b0
        /*09dc*/ 	.word	0x00000004
        /*09e0*/ 	.word	0x00000008
        /*09e4*/ 	.short	0x010a
        /*09e6*/ 	.byte	0xff
	.zero		1


	//   ....[141]....
        /*09e8*/ 	.word	0x00009790
        /*09ec*/ 	.word	0x00000002
        /*09f0*/ 	.word	0x00000008
        /*09f4*/ 	.short	0x010a
        /*09f6*/ 	.byte	0xff
	.zero		1


	//   ....[142]....
        /*09f8*/ 	.word	0x000097e0
        /*09fc*/ 	.word	0x00000000
        /*0a00*/ 	.word	0x000000e0
        /*0a04*/ 	.short	0x010a
        /*0a06*/ 	.byte	0xff
	.zero		1


	//   ....[143]....
        /*0a08*/ 	.word	0x00009840
        /*0a0c*/ 	.word	0x00000000
        /*0a10*/ 	.word	0x00000120
        /*0a14*/ 	.short	0x010a
        /*0a16*/ 	.byte	0xff
	.zero		1


	//   ....[144]....
        /*0a18*/ 	.word	0x000098a0
        /*0a1c*/ 	.word	0x00000000
        /*0a20*/ 	.word	0x00000000
        /*0a24*/ 	.short	0x010a
        /*0a26*/ 	.byte	0xff
	.zero		1


	//   ....[145]....
        /*0a28*/ 	.word	0x00009900
        /*0a2c*/ 	.word	0x00000000
        /*0a30*/ 	.word	0x00000000
        /*0a34*/ 	.short	0x010a
        /*0a36*/ 	.byte	0xff
	.zero		1


	//   ....[146]....
        /*0a38*/ 	.word	0x00009960
        /*0a3c*/ 	.word	0x00000000
        /*0a40*/ 	.word	0x00000000
        /*0a44*/ 	.short	0x010a
        /*0a46*/ 	.byte	0xff
	.zero		1


	//   ....[147]....
        /*0a48*/ 	.word	0x000099c0
        /*0a4c*/ 	.word	0x00000000
        /*0a50*/ 	.word	0x00000000
        /*0a54*/ 	.short	0x010a
        /*0a56*/ 	.byte	0xff
	.zero		1


	//   ....[148]....
        /*0a58*/ 	.word	0x00009a20
        /*0a5c*/ 	.word	0x00000000
        /*0a60*/ 	.word	0x00000160
        /*0a64*/ 	.short	0x010a
        /*0a66*/ 	.byte	0xff
	.zero		1


	//   ....[149]....
        /*0a68*/ 	.word	0x00009a70
        /*0a6c*/ 	.word	0x00000000
        /*0a70*/ 	.word	0x000000e0
        /*0a74*/ 	.short	0x010a
        /*0a76*/ 	.byte	0xff
	.zero		1


	//   ....[150]....
        /*0a78*/ 	.word	0x00009ad0
        /*0a7c*/ 	.word	0x00000000
        /*0a80*/ 	.word	0x000000d8
        /*0a84*/ 	.short	0x010a
        /*0a86*/ 	.byte	0xff
	.zero		1


	//   ....[151]....
        /*0a88*/ 	.word	0x00009b30
        /*0a8c*/ 	.word	0x00000003
        /*0a90*/ 	.word	0x000000b8
        /*0a94*/ 	.short	0x010a
        /*0a96*/ 	.byte	0xff
	.zero		1


	//   ....[152]....
        /*0a98*/ 	.word	0x00009b90
        /*0a9c*/ 	.word	0x00000003
        /*0aa0*/ 	.word	0x000000c0
        /*0aa4*/ 	.short	0x010a
        /*0aa6*/ 	.byte	0xff
	.zero		1


	//   ....[153]....
        /*0aa8*/ 	.word	0x00009bf0
        /*0aac*/ 	.word	0x00000003
        /*0ab0*/ 	.word	0x000000c8
        /*0ab4*/ 	.short	0x010a
        /*0ab6*/ 	.byte	0xff
	.zero		1


	//   ....[154]....
        /*0ab8*/ 	.word	0x00009c50
        /*0abc*/ 	.word	0x00000000
        /*0ac0*/ 	.word	0x000000b8
        /*0ac4*/ 	.short	0x010a
        /*0ac6*/ 	.byte	0xff
	.zero		1


	//   ....[155]....
        /*0ac8*/ 	.word	0x00009cb0
        /*0acc*/ 	.word	0x00000000
        /*0ad0*/ 	.word	0x000000c0
        /*0ad4*/ 	.short	0x010a
        /*0ad6*/ 	.byte	0xff
	.zero		1


	//   ....[156]....
        /*0ad8*/ 	.word	0x00009d00
        /*0adc*/ 	.word	0x00000000
        /*0ae0*/ 	.word	0x000000e0
        /*0ae4*/ 	.short	0x010a
        /*0ae6*/ 	.byte	0xff
	.zero		1


	//   ....[157]....
        /*0ae8*/ 	.word	0x00009d50
        /*0aec*/ 	.word	0x00000005
        /*0af0*/ 	.word	0x000000a0
        /*0af4*/ 	.short	0x010a
        /*0af6*/ 	.byte	0xff
	.zero		1


	//   ....[158]....
        /*0af8*/ 	.word	0x00009da0
        /*0afc*/ 	.word	0x00000067
        /*0b00*/ 	.word	0x00000100
        /*0b04*/ 	.short	0x010a
        /*0b06*/ 	.byte	0xff
	.zero		1


	//   ....[159]....
        /*0b08*/ 	.word	0x00009df0
        /*0b0c*/ 	.word	0x00000004
        /*0b10*/ 	.word	0x000000a0
        /*0b14*/ 	.short	0x010a
        /*0b16*/ 	.byte	0xff
	.zero		1


	//   ....[160]....
        /*0b18*/ 	.word	0x00009e40
        /*0b1c*/ 	.word	0x00000003
        /*0b20*/ 	.word	0x000000a0
        /*0b24*/ 	.short	0x010a
        /*0b26*/ 	.byte	0xff
	.zero		1


	//----- nvinfo : EIATTR_NUM_MBARRIERS
	.align		4
.L_48:
        /*0b28*/ 	.byte	0x03, 0x38
        /*0b2a*/ 	.short	0x002d


	//----- nvinfo : EIATTR_EXIT_INSTR_OFFSETS
	.align		4
        /*0b2c*/ 	.byte	0x04, 0x1c
        /*0b2e*/ 	.short	(.L_50 - .L_49)


	//   ....[0]....
.L_49:
        /*0b30*/ 	.word	0x00002c50


	//   ....[1]....
        /*0b34*/ 	.word	0x00003150


	//   ....[2]....
        /*0b38*/ 	.word	0x000031b0


	//   ....[3]....
        /*0b3c*/ 	.word	0x00004530


	//   ....[4]....
        /*0b40*/ 	.word	0x00005510


	//   ....[5]....
        /*0b44*/ 	.word	0x00005550


	//   ....[6]....
        /*0b48*/ 	.word	0x00009070


	//----- nvinfo : EIATTR_MAX_THREADS
	.align		4
.L_50:
        /*0b4c*/ 	.byte	0x04, 0x05
        /*0b4e*/ 	.short	(.L_52 - .L_51)
.L_51:
        /*0b50*/ 	.word	0x00000100
        /*0b54*/ 	.word	0x00000001
        /*0b58*/ 	.word	0x00000001


	//----- nvinfo : EIATTR_CRS_STACK_SIZE
	.align		4
.L_52:
        /*0b5c*/ 	.byte	0x04, 0x1e
        /*0b5e*/ 	.short	(.L_54 - .L_53)
.L_53:
        /*0b60*/ 	.word	0x00000000


	//----- nvinfo : EIATTR_CBANK_PARAM_SIZE
	.align		4
.L_54:
        /*0b64*/ 	.byte	0x03, 0x19
        /*0b66*/ 	.short	0x0800


	//----- nvinfo : EIATTR_PARAM_CBANK
	.align		4
        /*0b68*/ 	.byte	0x04, 0x0a
        /*0b6a*/ 	.short	(.L_56 - .L_55)
	.align		4
.L_55:
        /*0b6c*/ 	.word	index@(.nv.constant0._ZN7cutlass13device_kernelINS_4gemm6kernel13GemmUniversalIN4cute5tupleIJiiiiEEENS1_10collective13CollectiveMmaINS1_35MainloopSm100TmaUmmaWarpSpecializedILi10ELi2ELi4ENS5_IJNS4_1CILi2EEENSA_ILi1EEESC_EEEEENS5_IJNSA_ILi128EEENSA_ILi192EEESF_EEEaNS5_IJlSC_lEEEaSI_NS4_8TiledMMAINS4_8MMA_AtomIJNS4_21SM100_MMA_S8_2x1SM_SSIaaiLi128ELi192ELNS4_4UMMA5MajorE0ELSN_0ELNSM_8SaturateE0EEEEEENS4_6LayoutINS5_IJSC_SC_SC_EEENS5_IJNSA_ILi0EEEST_ST_EEEEENS5_IJNS4_10UnderscoreESW_SW_EEEEENS4_18SM100_TMA_2SM_LOADENS4_14ComposedLayoutINS4_7SwizzleILi3ELi4ELi3EEENS4_18smem_ptr_flag_bitsILi8EEENSR_INS5_IJNSA_ILi8EEESF_EEENS5_IJSF_SC_EEEEEEEvNS4_8identityESZ_S19_vS1A_EENS_8epilogue10collective18CollectiveEpilogueINS1C_23Sm100TmaWarpSpecializedILi3ELi2ELi32ELb0ELb0EEEJNS5_IJNSA_ILi64EEESG_SF_EEENS5_IJNSR_IS1H_SC_EENSR_INS5_IJNSA_ILi32EEESB_EEENS5_IJSC_NSA_ILi96EEEEEEEEEEEaSI_aSI_NS1C_6fusion15FusionCallbacksIS1G_NS1Q_17LinearCombinationIaiaiLNS_15FloatRoundStyleE2EEES1I_S1P_JEEENS4_5SM1004TMEM4LOAD26SM100_TMEM_LOAD_32dp32b32xENS4_13SM90_TMA_LOADENS10_INS11_ILi1ELi4ELi3EEES14_NSR_INS5_IJS15_S1K_EEENS5_IJS1K_SC_EEEEEEENS4_39AutoVectorizingCopyWithAssumedAlignmentILi128EEENS4_14SM90_TMA_STOREES25_S27_S27_EEEvvEEEEvNT_6ParamsE)
        /*0b70*/ 	.short	0x0380
        /*0b72*/ 	.short	0x0800


	//----- nvinfo : EIATTR_SW_WAR
	.align		4
.L_56:
        /*0b74*/ 	.byte	0x04, 0x36
        /*0b76*/ 	.short	(.L_58 - .L_57)
.L_57:
        /*0b78*/ 	.word	0x00000008
.L_58:


//--------------------- .nv.callgraph             --------------------------
	.section	.nv.callgraph,"",@"SHT_CUDA_CALLGRAPH"
	.align	4
	.sectionentsize	8
	.align		4
        /*0000*/ 	.word	0x00000000
	.align		4
        /*0004*/ 	.word	0xffffffff
	.align		4
        /*0008*/ 	.word	index@(_ZN7cutlass13device_kernelINS_4gemm6kernel13GemmUniversalIN4cute5tupleIJiiiiEEENS1_10collective13CollectiveMmaINS1_35MainloopSm100TmaUmmaWarpSpecializedILi10ELi2ELi4ENS5_IJNS4_1CILi2EEENSA_ILi1EEESC_EEEEENS5_IJNSA_ILi128EEENSA_ILi192EEESF_EEEaNS5_IJlSC_lEEEaSI_NS4_8TiledMMAINS4_8MMA_AtomIJNS4_21SM100_MMA_S8_2x1SM_SSIaaiLi128ELi192ELNS4_4UMMA5MajorE0ELSN_0ELNSM_8SaturateE0EEEEEENS4_6LayoutINS5_IJSC_SC_SC_EEENS5_IJNSA_ILi0EEEST_ST_EEEEENS5_IJNS4_10UnderscoreESW_SW_EEEEENS4_18SM100_TMA_2SM_LOADENS4_14ComposedLayoutINS4_7SwizzleILi3ELi4ELi3EEENS4_18smem_ptr_flag_bitsILi8EEENSR_INS5_IJNSA_ILi8EEESF_EEENS5_IJSF_SC_EEEEEEEvNS4_8identityESZ_S19_vS1A_EENS_8epilogue10collective18CollectiveEpilogueINS1C_23Sm100TmaWarpSpecializedILi3ELi2ELi32ELb0ELb0EEEJNS5_IJNSA_ILi64EEESG_SF_EEENS5_IJNSR_IS1H_SC_EENSR_INS5_IJNSA_ILi32EEESB_EEENS5_IJSC_NSA_ILi96EEEEEEEEEEEaSI_aSI_NS1C_6fusion15FusionCallbacksIS1G_NS1Q_17LinearCombinationIaiaiLNS_15FloatRoundStyleE2EEES1I_S1P_JEEENS4_5SM1004TMEM4LOAD26SM100_TMEM_LOAD_32dp32b32xENS4_13SM90_TMA_LOADENS10_INS11_ILi1ELi4ELi3EEES14_NSR_INS5_IJS15_S1K_EEENS5_IJS1K_SC_EEEEEEENS4_39AutoVectorizingCopyWithAssumedAlignmentILi128EEENS4_14SM90_TMA_STOREES25_S27_S27_EEEvvEEEEvNT_6ParamsE)
	.align		4
        /*000c*/ 	.word	index@(__assertfail)
	.align		4
        /*0010*/ 	.word	0x00000000
	.align		4
        /*0014*/ 	.word	0xfffffffe
	.align		4
        /*0018*/ 	.word	0x00000000
	.align		4
        /*001c*/ 	.word	0xfffffffd
	.align		4
        /*0020*/ 	.word	0x00000000
	.align		4
        /*0024*/ 	.word	0xfffffffc


//--------------------- .nv.constant4             --------------------------
	.section	.nv.constant4,"a",@progbits
	.align	8
	.align		8
.nv.constant4:
        /*0000*/ 	.dword	__assertfail
	.align		8
        /*0008*/ 	.dword	__unnamed_1
	.align		8
        /*0010*/ 	.dword	__unnamed_2
	.align		8
        /*0018*/ 	.dword	__unnamed_3
	.align		8
        /*0020*/ 	.dword	_ZN40_INTERNAL_51725576_4_k_cu_2e26a3f9_258354cuda3std3__45__cpo5beginE
	.align		8
        /*0028*/ 	.dword	_ZN40_INTERNAL_51725576_4_k_cu_2e26a3f9_258354cuda3std3__45__cpo3endE
	.align		8
        /*0030*/ 	.dword	_ZN40_INTERNAL_51725576_4_k_cu_2e26a3f9_258354cuda3std3__45__cpo6cbeginE
	.align		8
        /*0038*/ 	.dword	_ZN40_INTERNAL_51725576_4_k_cu_2e26a3f9_258354cuda3std3__45__cpo4cendE
	.align		8
        /*0040*/ 	.dword	_ZN40_INTERNAL_51725576_4_k_cu_2e26a3f9_258354cuda3std3__442_GLOBAL__N__51725576_4_k_cu_2e26a3f9_258356ignoreE
	.align		8
        /*0048*/ 	.dword	_ZN40_INTERNAL_51725576_4_k_cu_2e26a3f9_258354cuda3std3__419piecewise_constructE
	.align		8
        /*0050*/ 	.dword	_ZN40_INTERNAL_51725576_4_k_cu_2e26a3f9_258354cuda3std3__48in_placeE
	.align		8
        /*0058*/ 	.dword	_ZN40_INTERNAL_51725576_4_k_cu_2e26a3f9_258354cuda3std6ranges3__45__cpo4swapE
	.align		8
        /*0060*/ 	.dword	_ZN40_INTERNAL_51725576_4_k_cu_2e26a3f9_258354cuda3std6ranges3__45__cpo9iter_moveE
	.align		8
        /*0068*/ 	.dword	_ZN40_INTERNAL_51725576_4_k_cu_2e26a3f9_258354cute7productE
	.align		8
        /*0070*/ 	.dword	_ZN40_INTERNAL_51725576_4_k_cu_2e26a3f9_258354cute1_E
	.align		8
        /*0078*/ 	.dword	$str$25
	.align		8
        /*0080*/ 	.dword	$str$26
	.align		8
        /*0088*/ 	.dword	$str$27
	.align		8
        /*0090*/ 	.dword	$str$28


//--------------------- .text._ZN7cutlass13device_kernelINS_4gemm6kernel13GemmUniversalIN4cute5tupleIJiiiiEEENS1_10collective13CollectiveMmaINS1_35MainloopSm100TmaUmmaWarpSpecializedILi10ELi2ELi4ENS5_IJNS4_1CILi2EEENSA_ILi1EEESC_EEEEENS5_IJNSA_ILi128EEENSA_ILi192EEESF_EEEaNS5_IJlSC_lEEEaSI_NS4_8TiledMMAINS4_8MMA_AtomIJNS4_21SM100_MMA_S8_2x1SM_SSIaaiLi128ELi192ELNS4_4UMMA5MajorE0ELSN_0ELNSM_8SaturateE0EEEEEENS4_6LayoutINS5_IJSC_SC_SC_EEENS5_IJNSA_ILi0EEEST_ST_EEEEENS5_IJNS4_10UnderscoreESW_SW_EEEEENS4_18SM100_TMA_2SM_LOADENS4_14ComposedLayoutINS4_7SwizzleILi3ELi4ELi3EEENS4_18smem_ptr_flag_bitsILi8EEENSR_INS5_IJNSA_ILi8EEESF_EEENS5_IJSF_SC_EEEEEEEvNS4_8identityESZ_S19_vS1A_EENS_8epilogue10collective18CollectiveEpilogueINS1C_23Sm100TmaWarpSpecializedILi3ELi2ELi32ELb0ELb0EEEJNS5_IJNSA_ILi64EEESG_SF_EEENS5_IJNSR_IS1H_SC_EENSR_INS5_IJNSA_ILi32EEESB_EEENS5_IJSC_NSA_ILi96EEEEEEEEEEEaSI_aSI_NS1C_6fusion15FusionCallbacksIS1G_NS1Q_17LinearCombinationIaiaiLNS_15FloatRoundStyleE2EEES1I_S1P_JEEENS4_5SM1004TMEM4LOAD26SM100_TMEM_LOAD_32dp32b32xENS4_13SM90_TMA_LOADENS10_INS11_ILi1ELi4ELi3EEES14_NSR_INS5_IJS15_S1K_EEENS5_IJS1K_SC_EEEEEEENS4_39AutoVectorizingCopyWithAssumedAlignmentILi128EEENS4_14SM90_TMA_STOREES25_S27_S27_EEEvvEEEEvNT_6ParamsE --------------------------
	.section	.text._ZN7cutlass13device_kernelINS_4gemm6kernel13GemmUniversalIN4cute5tupleIJiiiiEEENS1_10collective13CollectiveMmaINS1_35MainloopSm100TmaUmmaWarpSpecializedILi10ELi2ELi4ENS5_IJNS4_1CILi2EEENSA_ILi1EEESC_EEEEENS5_IJNSA_ILi128EEENSA_ILi192EEESF_EEEaNS5_IJlSC_lEEEaSI_NS4_8TiledMMAINS4_8MMA_AtomIJNS4_21SM100_MMA_S8_2x1SM_SSIaaiLi128ELi192ELNS4_4UMMA5MajorE0ELSN_0ELNSM_8SaturateE0EEEEEENS4_6LayoutINS5_IJSC_SC_SC_EEENS5_IJNSA_ILi0EEEST_ST_EEEEENS5_IJNS4_10UnderscoreESW_SW_EEEEENS4_18SM100_TMA_2SM_LOADENS4_14ComposedLayoutINS4_7SwizzleILi3ELi4ELi3EEENS4_18smem_ptr_flag_bitsILi8EEENSR_INS5_IJNSA_ILi8EEESF_EEENS5_IJSF_SC_EEEEEEEvNS4_8identityESZ_S19_vS1A_EENS_8epilogue10collective18CollectiveEpilogueINS1C_23Sm100TmaWarpSpecializedILi3ELi2ELi32ELb0ELb0EEEJNS5_IJNSA_ILi64EEESG_SF_EEENS5_IJNSR_IS1H_SC_EENSR_INS5_IJNSA_ILi32EEESB_EEENS5_IJSC_NSA_ILi96EEEEEEEEEEEaSI_aSI_NS1C_6fusion15FusionCallbacksIS1G_NS1Q_17LinearCombinationIaiaiLNS_15FloatRoundStyleE2EEES1I_S1P_JEEENS4_5SM1004TMEM4LOAD26SM100_TMEM_LOAD_32dp32b32xENS4_13SM90_TMA_LOADENS10_INS11_ILi1ELi4ELi3EEES14_NSR_INS5_IJS15_S1K_EEENS5_IJS1K_SC_EEEEEEENS4_39AutoVectorizingCopyWithAssumedAlignmentILi128EEENS4_14SM90_TMA_STOREES25_S27_S27_EEEvvEEEEvNT_6ParamsE,"ax",@progbits
	.align	128
.text._ZN7cutlass13device_kernelINS_4gemm6kernel13GemmUniversalIN4cute5tupleIJiiiiEEENS1_10collective13CollectiveMmaINS1_35MainloopSm100TmaUmmaWarpSpecializedILi10ELi2ELi4ENS5_IJNS4_1CILi2EEENSA_ILi1EEESC_EEEEENS5_IJNSA_ILi128EEENSA_ILi192EEESF_EEEaNS5_IJlSC_lEEEaSI_NS4_8TiledMMAINS4_8MMA_AtomIJNS4_21SM100_MMA_S8_2x1SM_SSIaaiLi128ELi192ELNS4_4UMMA5MajorE0ELSN_0ELNSM_8SaturateE0EEEEEENS4_6LayoutINS5_IJSC_SC_SC_EEENS5_IJNSA_ILi0EEEST_ST_EEEEENS5_IJNS4_10UnderscoreESW_SW_EEEEENS4_18SM100_TMA_2SM_LOADENS4_14ComposedLayoutINS4_7SwizzleILi3ELi4ELi3EEENS4_18smem_ptr_flag_bitsILi8EEENSR_INS5_IJNSA_ILi8EEESF_EEENS5_IJSF_SC_EEEEEEEvNS4_8identityESZ_S19_vS1A_EENS_8epilogue10collective18CollectiveEpilogueINS1C_23Sm100TmaWarpSpecializedILi3ELi2ELi32ELb0ELb0EEEJNS5_IJNSA_ILi64EEESG_SF_EEENS5_IJNSR_IS1H_SC_EENSR_INS5_IJNSA_ILi32EEESB_EEENS5_IJSC_NSA_ILi96EEEEEEEEEEEaSI_aSI_NS1C_6fusion15FusionCallbacksIS1G_NS1Q_17LinearCombinationIaiaiLNS_15FloatRoundStyleE2EEES1I_S1P_JEEENS4_5SM1004TMEM4LOAD26SM100_TMEM_LOAD_32dp32b32xENS4_13SM90_TMA_LOADENS10_INS11_ILi1ELi4ELi3EEES14_NSR_INS5_IJS15_S1K_EEENS5_IJS1K_SC_EEEEEEENS4_39AutoVectorizingCopyWithAssumedAlignmentILi128EEENS4_14SM90_TMA_STOREES25_S27_S27_EEEvvEEEEvNT_6ParamsE:
        .type           _ZN7cutlass13device_kernelINS_4gemm6kernel13GemmUniversalIN4cute5tupleIJiiiiEEENS1_10collective13CollectiveMmaINS1_35MainloopSm100TmaUmmaWarpSpecializedILi10ELi2ELi4ENS5_IJNS4_1CILi2EEENSA_ILi1EEESC_EEEEENS5_IJNSA_ILi128EEENSA_ILi192EEESF_EEEaNS5_IJlSC_lEEEaSI_NS4_8TiledMMAINS4_8MMA_AtomIJNS4_21SM100_MMA_S8_2x1SM_SSIaaiLi128ELi192ELNS4_4UMMA5MajorE0ELSN_0ELNSM_8SaturateE0EEEEEENS4_6LayoutINS5_IJSC_SC_SC_EEENS5_IJNSA_ILi0EEEST_ST_EEEEENS5_IJNS4_10UnderscoreESW_SW_EEEEENS4_18SM100_TMA_2SM_LOADENS4_14ComposedLayoutINS4_7SwizzleILi3ELi4ELi3EEENS4_18smem_ptr_flag_bitsILi8EEENSR_INS5_IJNSA_ILi8EEESF_EEENS5_IJSF_SC_EEEEEEEvNS4_8identityESZ_S19_vS1A_EENS_8epilogue10collective18CollectiveEpilogueINS1C_23Sm100TmaWarpSpecializedILi3ELi2ELi32ELb0ELb0EEEJNS5_IJNSA_ILi64EEESG_SF_EEENS5_IJNSR_IS1H_SC_EENSR_INS5_IJNSA_ILi32EEESB_EEENS5_IJSC_NSA_ILi96EEEEEEEEEEEaSI_aSI_NS1C_6fusion15FusionCallbacksIS1G_NS1Q_17LinearCombinationIaiaiLNS_15FloatRoundStyleE2EEES1I_S1P_JEEENS4_5SM1004TMEM4LOAD26SM100_TMEM_LOAD_32dp32b32xENS4_13SM90_TMA_LOADENS10_INS11_ILi1ELi4ELi3EEES14_NSR_INS5_IJS15_S1K_EEENS5_IJS1K_SC_EEEEEEENS4_39AutoVectorizingCopyWithAssumedAlignmentILi128EEENS4_14SM90_TMA_STOREES25_S27_S27_EEEvvEEEEvNT_6ParamsE,@function
        .size           _ZN7cutlass13device_kernelINS_4gemm6kernel13GemmUniversalIN4cute5tupleIJiiiiEEENS1_10collective13CollectiveMmaINS1_35MainloopSm100TmaUmmaWarpSpecializedILi10ELi2ELi4ENS5_IJNS4_1CILi2EEENSA_ILi1EEESC_EEEEENS5_IJNSA_ILi128EEENSA_ILi192EEESF_EEEaNS5_IJlSC_lEEEaSI_NS4_8TiledMMAINS4_8MMA_AtomIJNS4_21SM100_MMA_S8_2x1SM_SSIaaiLi128ELi192ELNS4_4UMMA5MajorE0ELSN_0ELNSM_8SaturateE0EEEEEENS4_6LayoutINS5_IJSC_SC_SC_EEENS5_IJNSA_ILi0EEEST_ST_EEEEENS5_IJNS4_10UnderscoreESW_SW_EEEEENS4_18SM100_TMA_2SM_LOADENS4_14ComposedLayoutINS4_7SwizzleILi3ELi4ELi3EEENS4_18smem_ptr_flag_bitsILi8EEENSR_INS5_IJNSA_ILi8EEESF_EEENS5_IJSF_SC_EEEEEEEvNS4_8identityESZ_S19_vS1A_EENS_8epilogue10collective18CollectiveEpilogueINS1C_23Sm100TmaWarpSpecializedILi3ELi2ELi32ELb0ELb0EEEJNS5_IJNSA_ILi64EEESG_SF_EEENS5_IJNSR_IS1H_SC_EENSR_INS5_IJNSA_ILi32EEESB_EEENS5_IJSC_NSA_ILi96EEEEEEEEEEEaSI_aSI_NS1C_6fusion15FusionCallbacksIS1G_NS1Q_17LinearCombinationIaiaiLNS_15FloatRoundStyleE2EEES1I_S1P_JEEENS4_5SM1004TMEM4LOAD26SM100_TMEM_LOAD_32dp32b32xENS4_13SM90_TMA_LOADENS10_INS11_ILi1ELi4ELi3EEES14_NSR_INS5_IJS15_S1K_EEENS5_IJS1K_SC_EEEEEEENS4_39AutoVectorizingCopyWithAssumedAlignmentILi128EEENS4_14SM90_TMA_STOREES25_S27_S27_EEEvvEEEEvNT_6ParamsE,(.L_x_201 - _ZN7cutlass13device_kernelINS_4gemm6kernel13GemmUniversalIN4cute5tupleIJiiiiEEENS1_10collective13CollectiveMmaINS1_35MainloopSm100TmaUmmaWarpSpecializedILi10ELi2ELi4ENS5_IJNS4_1CILi2EEENSA_ILi1EEESC_EEEEENS5_IJNSA_ILi128EEENSA_ILi192EEESF_EEEaNS5_IJlSC_lEEEaSI_NS4_8TiledMMAINS4_8MMA_AtomIJNS4_21SM100_MMA_S8_2x1SM_SSIaaiLi128ELi192ELNS4_4UMMA5MajorE0ELSN_0ELNSM_8SaturateE0EEEEEENS4_6LayoutINS5_IJSC_SC_SC_EEENS5_IJNSA_ILi0EEEST_ST_EEEEENS5_IJNS4_10UnderscoreESW_SW_EEEEENS4_18SM100_TMA_2SM_LOADENS4_14ComposedLayoutINS4_7SwizzleILi3ELi4ELi3EEENS4_18smem_ptr_flag_bitsILi8EEENSR_INS5_IJNSA_ILi8EEESF_EEENS5_IJSF_SC_EEEEEEEvNS4_8identityESZ_S19_vS1A_EENS_8epilogue10collective18CollectiveEpilogueINS1C_23Sm100TmaWarpSpecializedILi3ELi2ELi32ELb0ELb0EEEJNS5_IJNSA_ILi64EEESG_SF_EEENS5_IJNSR_IS1H_SC_EENSR_INS5_IJNSA_ILi32EEESB_EEENS5_IJSC_NSA_ILi96EEEEEEEEEEEaSI_aSI_NS1C_6fusion15FusionCallbacksIS1G_NS1Q_17LinearCombinationIaiaiLNS_15FloatRoundStyleE2EEES1I_S1P_JEEENS4_5SM1004TMEM4LOAD26SM100_TMEM_LOAD_32dp32b32xENS4_13SM90_TMA_LOADENS10_INS11_ILi1ELi4ELi3EEES14_NSR_INS5_IJS15_S1K_EEENS5_IJS1K_SC_EEEEEEENS4_39AutoVectorizingCopyWithAssumedAlignmentILi128EEENS4_14SM90_TMA_STOREES25_S27_S27_EEEvvEEEEvNT_6ParamsE)
        .other          _ZN7cutlass13device_kernelINS_4gemm6kernel13GemmUniversalIN4cute5tupleIJiiiiEEENS1_10collective13CollectiveMmaINS1_35MainloopSm100TmaUmmaWarpSpecializedILi10ELi2ELi4ENS5_IJNS4_1CILi2EEENSA_ILi1EEESC_EEEEENS5_IJNSA_ILi128EEENSA_ILi192EEESF_EEEaNS5_IJlSC_lEEEaSI_NS4_8TiledMMAINS4_8MMA_AtomIJNS4_21SM100_MMA_S8_2x1SM_SSIaaiLi128ELi192ELNS4_4UMMA5MajorE0ELSN_0ELNSM_8SaturateE0EEEEEENS4_6LayoutINS5_IJSC_SC_SC_EEENS5_IJNSA_ILi0EEEST_ST_EEEEENS5_IJNS4_10UnderscoreESW_SW_EEEEENS4_18SM100_TMA_2SM_LOADENS4_14ComposedLayoutINS4_7SwizzleILi3ELi4ELi3EEENS4_18smem_ptr_flag_bitsILi8EEENSR_INS5_IJNSA_ILi8EEESF_EEENS5_IJSF_SC_EEEEEEEvNS4_8identityESZ_S19_vS1A_EENS_8epilogue10collective18CollectiveEpilogueINS1C_23Sm100TmaWarpSpecializedILi3ELi2ELi32ELb0ELb0EEEJNS5_IJNSA_ILi64EEESG_SF_EEENS5_IJNSR_IS1H_SC_EENSR_INS5_IJNSA_ILi32EEESB_EEENS5_IJSC_NSA_ILi96EEEEEEEEEEEaSI_aSI_NS1C_6fusion15FusionCallbacksIS1G_NS1Q_17LinearCombinationIaiaiLNS_15FloatRoundStyleE2EEES1I_S1P_JEEENS4_5SM1004TMEM4LOAD26SM100_TMEM_LOAD_32dp32b32xENS4_13SM90_TMA_LOADENS10_INS11_ILi1ELi4ELi3EEES14_NSR_INS5_IJS15_S1K_EEENS5_IJS1K_SC_EEEEEEENS4_39AutoVectorizingCopyWithAssumedAlignmentILi128EEENS4_14SM90_TMA_STOREES25_S27_S27_EEEvvEEEEvNT_6ParamsE,@"STO_CUDA_ENTRY STV_DEFAULT"
_ZN7cutlass13device_kernelINS_4gemm6kernel13GemmUniversalIN4cute5tupleIJiiiiEEENS1_10collective13CollectiveMmaINS1_35MainloopSm100TmaUmmaWarpSpecializedILi10ELi2ELi4ENS5_IJNS4_1CILi2EEENSA_ILi1EEESC_EEEEENS5_IJNSA_ILi128EEENSA_ILi192EEESF_EEEaNS5_IJlSC_lEEEaSI_NS4_8TiledMMAINS4_8MMA_AtomIJNS4_21SM100_MMA_S8_2x1SM_SSIaaiLi128ELi192ELNS4_4UMMA5MajorE0ELSN_0ELNSM_8SaturateE0EEEEEENS4_6LayoutINS5_IJSC_SC_SC_EEENS5_IJNSA_ILi0EEEST_ST_EEEEENS5_IJNS4_10UnderscoreESW_SW_EEEEENS4_18SM100_TMA_2SM_LOADENS4_14ComposedLayoutINS4_7SwizzleILi3ELi4ELi3EEENS4_18smem_ptr_flag_bitsILi8EEENSR_INS5_IJNSA_ILi8EEESF_EEENS5_IJSF_SC_EEEEEEEvNS4_8identityESZ_S19_vS1A_EENS_8epilogue10collective18CollectiveEpilogueINS1C_23Sm100TmaWarpSpecializedILi3ELi2ELi32ELb0ELb0EEEJNS5_IJNSA_ILi64EEESG_SF_EEENS5_IJNSR_IS1H_SC_EENSR_INS5_IJNSA_ILi32EEESB_EEENS5_IJSC_NSA_ILi96EEEEEEEEEEEaSI_aSI_NS1C_6fusion15FusionCallbacksIS1G_NS1Q_17LinearCombinationIaiaiLNS_15FloatRoundStyleE2EEES1I_S1P_JEEENS4_5SM1004TMEM4LOAD26SM100_TMEM_LOAD_32dp32b32xENS4_13SM90_TMA_LOADENS10_INS11_ILi1ELi4ELi3EEES14_NSR_INS5_IJS15_S1K_EEENS5_IJS1K_SC_EEEEEEENS4_39AutoVectorizingCopyWithAssumedAlignmentILi128EEENS4_14SM90_TMA_STOREES25_S27_S27_EEEvvEEEEvNT_6ParamsE:
[----:B------:R-:W1:Y:S01]  /*0000*/  LDC R1, c[0x0][0x37c] ;  /* 0x0000df00ff017b82 */ /* 0x000e620000000800 */
[----:B------:R-:W2:Y:S01]  /*0010*/  S2R R101, SR_TID.X ;  /* 0x0000000000657919 */ /* 0x000ea20000002100 */
[----:B------:R-:W3:Y:S06]  /*0020*/  LDCU.64 UR4, c[0x0][0x890] ;  /* 0x00011200ff0477ac */ /* 0x000eec0008000a00 */
[----:B------:R-:W4:Y:S01]  /*0030*/  S2UR UR37, SR_CgaCtaId ;  /* 0x00000000002579c3 */ /* 0x000f220000008800 */
[----:B------:R-:W-:Y:S02]  /*0040*/  PRMT R89, RZ, 0x7610, R89 ;  /* 0x00007610ff597816 */ /* 0x000fe40000000059 */
[----:B------:R-:W-:Y:S01]  /*0050*/  ELECT P1, URZ, PT ;  /* 0x0000000000ff782f */ /* 0x000fe20003820000 */
[----:B------:R-:W1:Y:S01]  /*0060*/  LDCU.64 UR46, c[0x0][0x358] ;  /* 0x00006b00ff2e77ac */ /* 0x000e620008000a00 */
[----:B---3--:R-:W-:-:S04]  /*0070*/  UISETP.NE.U32.AND UP0, UPT, UR4, URZ, UPT ;  /* 0x000000ff0400728c */ /* 0x008fc8000bf05070 */
[----:B------:R-:W-:Y:S02]  /*0080*/  UISETP.NE.AND.EX UP0, UPT, UR5, URZ, UPT, UP0 ;  /* 0x000000ff0500728c */ /* 0x000fe4000bf05300 */
[----:B----4-:R-:W-:Y:S02]  /*0090*/  ULOP3.LUT UR9, UR37, 0x1, URZ, 0xc0, !UPT ;  /* 0x0000000125097892 */ /* 0x010fe4000f8ec0ff */
[----:B------:R-:W-:Y:S01]  /*00a0*/  ULOP3.LUT UR8, UR37, 0x1, URZ, 0x3c, !UPT ;  /* 0x0000000125087892 */ /* 0x000fe2000f8e3cff */
[----:B--2---:R-:W-:-:S05]  /*00b0*/  SHF.R.U32.HI R95, RZ, 0x5, R101 ;  /* 0x00000005ff5f7819 */ /* 0x004fca0000011665 */
[----:B------:R-:W2:Y:S02]  /*00c0*/  SHFL.IDX PT, R0, R95, RZ, 0x1f ;  /* 0x00001fff5f007589 */ /* 0x000ea400000e0000 */
[----:B--2---:R-:W-:Y:S01]  /*00d0*/  R2UR UR10, R0 ;  /* 0x00000000000a72ca */ /* 0x004fe200000e0000 */
[----:B-1----:R-:W-:-:S14]  /*00e0*/  BRA.U UP0, `(.L_x_0) ;  /* 0x00000001002c7547 */ /* 0x002fdc000b800000 */
[----:B------:R-:W1:Y:S02]  /*00f0*/  LDCU.64 UR6, c[0x0][0x888] ;  /* 0x00011100ff0677ac */ /* 0x000e640008000a00 */
[----:B-1----:R-:W-:-:S04]  /*0100*/  UISETP.NE.U32.AND UP0, UPT, UR6, URZ, UPT ;  /* 0x000000ff0600728c */ /* 0x002fc8000bf05070 */
[----:B------:R-:W-:-:S09]  /*0110*/  UISETP.NE.AND.EX UP0, UPT, UR7, URZ, UPT, UP0 ;  /* 0x000000ff0700728c */ /* 0x000fd2000bf05300 */
[----:B------:R-:W-:Y:S05]  /*0120*/  BRA.U !UP0, `(.L_x_1) ;  /* 0x0000000108107547 */ /* 0x000fea000b800000 */
[----:B------:R-:W1:Y:S02]  /*0130*/  LDC.64 R48, c[0x0][0x888] ;  /* 0x00022200ff307b82 */ /* 0x000e640000000a00 */
[----:B-1----:R1:W5:Y:S01]  /*0140*/  LDG.E R48, desc[UR46][R48.64] ;  /* 0x0000002e30307981 */ /* 0x002362000c1e1900 */
[----:B------:R-:W-:Y:S01]  /*0150*/  HFMA2 R89, -RZ, RZ, 0, 5.9604644775390625e-08 ;  /* 0x00000001ff597431 */ /* 0x000fe200000001ff */
[----:B------:R-:W-:Y:S05]  /*0160*/  BRA `(.L_x_0) ;  /* 0x00000000000c7947 */ /* 0x000fea0003800000 */
.L_x_1:
[----:B------:R-:W1:Y:S01]  /*0170*/  LDCU UR6, c[0x0][0x880] ;  /* 0x00011000ff0677ac */ /* 0x000e620008000800 */
[----:B------:R-:W-:Y:S01]  /*0180*/  HFMA2 R89, -RZ, RZ, 0, 5.9604644775390625e-08 ;  /* 0x00000001ff597431 */ /* 0x000fe200000001ff */
[----:B-1----:R-:W-:-:S07]  /*0190*/  MOV R48, UR6 ;  /* 0x0000000600307c02 */ /* 0x002fce0008000f00 */
.L_x_0:
[----:B------:R-:W2:Y:S02]  /*01a0*/  LDCU.64 UR6, c[0x0][0x8b0] ;  /* 0x00011600ff0677ac */ /* 0x000ea40008000a00 */
[----:B--2---:R-:W-:-:S04]  /*01b0*/  UISETP.NE.U32.AND UP0, UPT, UR6, URZ, UPT ;  /* 0x000000ff0600728c */ /* 0x004fc8000bf05070 */
[----:B------:R-:W-:-:S09]  /*01c0*/  UISETP.NE.AND.EX UP0, UPT, UR7, URZ, UPT, UP0 ;  /* 0x000000ff0700728c */ /* 0x000fd2000bf05300 */
[----:B------:R-:W-:Y:S05]  /*01d0*/  BRA.U UP0, `(.L_x_2) ;  /* 0x0000000100247547 */ /* 0x000fea000b800000 */
[----:B------:R-:W2:Y:S02]  /*01e0*/  LDCU.64 UR6, c[0x0][0x8a8] ;  /* 0x00011500ff0677ac */ /* 0x000ea40008000a00 */
[----:B--2---:R-:W-:-:S04]  /*01f0*/  UISETP.NE.U32.AND UP0, UPT, UR6, URZ, UPT ;  /* 0x000000ff0600728c */ /* 0x004fc8000bf05070 */
[----:B------:R-:W-:-:S09]  /*0200*/  UISETP.NE.AND.EX UP0, UPT, UR7, URZ, UPT, UP0 ;  /* 0x000000ff0700728c */ /* 0x000fd2000bf05300 */
[----:B------:R-:W-:Y:S05]  /*0210*/  BRA.U !UP0, `(.L_x_3) ;  /* 0x00000001080c7547 */ /* 0x000fea000b800000 */
[----:B------:R-:W2:Y:S02]  /*0220*/  LDC.64 R44, c[0x0][0x8a8] ;  /* 0x00022a00ff2c7b82 */ /* 0x000ea40000000a00 */
[----:B--2---:R2:W5:Y:S01]  /*0230*/  LDG.E R44, desc[UR46][R44.64] ;  /* 0x0000002e2c2c7981 */ /* 0x004562000c1e1900 */
[----:B------:R-:W-:Y:S05]  /*0240*/  BRA `(.L_x_2) ;  /* 0x0000000000087947 */ /* 0x000fea0003800000 */
.L_x_3:
[----:B------:R-:W2:Y:S02]  /*0250*/  LDCU UR6, c[0x0][0x8a0] ;  /* 0x00011400ff0677ac */ /* 0x000ea40008000800 */
[----:B--2---:R-:W-:Y:S02]  /*0260*/  MOV R44, UR6 ;  /* 0x00000006002c7c02 */ /* 0x004fe40008000f00 */
.L_x_2:
[----:B------:R-:W-:Y:S01]  /*0270*/  IMAD.U32 R0, RZ, RZ, UR10 ;  /* 0x0000000aff007e24 */ /* 0x000fe2000f8e00ff */
[----:B------:R-:W-:Y:S04]  /*0280*/  BSSY.RECONVERGENT B0, `(.L_x_4) ;  /* 0x000000c000007945 */ /* 0x000fe80003800200 */
[C---:B------:R-:W-:Y:S02]  /*0290*/  ISETP.NE.OR P2, PT, R0.reuse, 0x1, !P1 ;  /* 0x000000010000780c */ /* 0x040fe40004f45670 */
[----:B------:R-:W-:-:S11]  /*02a0*/  ISETP.NE.OR P0, PT, R0, 0x3, !P1 ;  /* 0x000000030000780c */ /* 0x000fd60004f05670 */
[----:B------:R-:W-:Y:S05]  /*02b0*/  @P2 BRA `(.L_x_5) ;  /* 0x0000000000202947 */ /* 0x000fea0003800000 */
[----:B------:R-:W3:Y:S02]  /*02c0*/  LDCU.64 UR6, c[0x0][0x348] ;  /* 0x00006900ff0677ac */ /* 0x000ee40008000a00 */
[----:B---3--:R-:W-:Y:S02]  /*02d0*/  UIADD3 UR12, UP1, UPT, UR6, 0x80, URZ ;  /* 0x00000080060c7890 */ /* 0x008fe4000ff3e0ff */
[----:B------:R-:W-:Y:S02]  /*02e0*/  UIADD3 UR6, UP0, UPT, UR6, 0x180, URZ ;  /* 0x0000018006067890 */ /* 0x000fe4000ff1e0ff */
[----:B------:R-:W-:Y:S02]  /*02f0*/  UIADD3.X UR13, UPT, UPT, URZ, UR7, URZ, UP1, !UPT ;  /* 0x00000007ff0d7290 */ /* 0x000fe40008ffe4ff */
[----:B------:R-:W-:-:S07]  /*0300*/  UIADD3.X UR7, UPT, UPT, URZ, UR7, URZ, UP0, !UPT ;  /* 0x00000007ff077290 */ /* 0x000fce00087fe4ff */
[----:B------:R3:W-:Y:S02]  /*0310*/  UTMACCTL.PF [UR12] ;  /* 0x000000000c0079b9 */ /* 0x0007e40008040000 */
[----:B------:R3:W-:Y:S02]  /*0320*/  UTMACCTL.PF [UR6] ;  /* 0x00000000060079b9 */ /* 0x0007e40008040000 */
[----:B---3--:R-:W-:Y:S01]  /*0330*/  NOP ;  /* 0x0000000000007918 */ /* 0x008fe20000000000 */
.L_x_5:
[----:B------:R-:W-:Y:S05]  /*0340*/  BSYNC.RECONVERGENT B0 ;  /* 0x0000000000007941 */ /* 0x000fea0003800200 */
.L_x_4:
[----:B------:R-:W-:Y:S04]  /*0350*/  BSSY.RECONVERGENT B0, `(.L_x_6) ;  /* 0x000000a000007945 */ /* 0x000fe80003800200 */
        /* <DEDUP_REMOVED lines=9> */
.L_x_7:
[----:B------:R-:W-:Y:S05]  /*03f0*/  BSYNC.RECONVERGENT B0 ;  /* 0x0000000000007941 */ /* 0x000fea0003800200 */
.L_x_6:
[----:B------:R-:W3:Y:S01]  /*0400*/  LDCU.64 UR6, c[0x0][0x888] ;  /* 0x00011100ff0677ac */ /* 0x000ee20008000a00 */
[----:B------:R-:W-:Y:S02]  /*0410*/  UISETP.EQ.U32.AND UP1, UPT, UR4, URZ, UPT ;  /* 0x000000ff0400728c */ /* 0x000fe4000bf22070 */
[----:B------:R-:W-:Y:S02]  /*0420*/  UPLOP3.LUT UP5, UPT, UPT, UPT, UPT, 0x80, 0x8 ;  /* 0x000000000008789c */ /* 0x000fe40003faf070 */
[----:B---3--:R-:W-:-:S04]  /*0430*/  UISETP.NE.U32.AND UP0, UPT, UR6, URZ, UPT ;  /* 0x000000ff0600728c */ /* 0x008fc8000bf05070 */
[----:B------:R-:W-:-:S04]  /*0440*/  UISETP.NE.AND.EX UP0, UPT, UR7, URZ, UPT, UP0 ;  /* 0x000000ff0700728c */ /* 0x000fc8000bf05300 */
[----:B------:R-:W-:-:S04]  /*0450*/  UISETP.EQ.OR.EX UP2, UPT, UR5, URZ, !UP0, UP1 ;  /* 0x000000ff0500728c */ /* 0x000fc8000c742710 */
[----:B------:R-:W-:-:S05]  /*0460*/  UP2UR UR51, UPR, URZ, 0x4 ;  /* 0x00000004ff337883 */ /* 0x000fca0008000000 */
[----:B------:R-:W-:Y:S07]  /*0470*/  BRA.U !UP2, `(.L_x_8) ;  /* 0x000000010a207547 */ /* 0x000fee000b800000 */
[----:B-----5:R-:W-:Y:S01]  /*0480*/  R2UR UR6, R48 ;  /* 0x00000000300672ca */ /* 0x020fe200000e0000 */
[----:B------:R-:W-:Y:S02]  /*0490*/  UISETP.NE.U32.AND UP2, UPT, UR4, URZ, UPT ;  /* 0x000000ff0400728c */ /* 0x000fe4000bf45070 */
[----:B------:R-:W-:Y:S02]  /*04a0*/  USEL UR4, URZ, 0xffffffff, UP0 ;  /* 0xffffffffff047887 */ /* 0x000fe40008000000 */
[----:B------:R-:W-:-:S08]  /*04b0*/  UISETP.NE.AND.EX UP2, UPT, UR5, URZ, UPT, UP2 ;  /* 0x000000ff0500728c */ /* 0x000fd0000bf45320 */
[----:B------:R-:W-:-:S04]  /*04c0*/  UISETP.NE.AND UP1, UPT, UR6, URZ, UPT ;  /* 0x000000ff0600728c */ /* 0x000fc8000bf25270 */
[----:B------:R-:W-:-:S04]  /*04d0*/  @!UP2 USEL UR4, URZ, 0xffffffff, UP1 ;  /* 0xffffffffff04a887 */ /* 0x000fc80008800000 */
[----:B------:R-:W-:-:S04]  /*04e0*/  ULOP3.LUT UR4, UR4, 0x1, URZ, 0xc0, !UPT ;  /* 0x0000000104047892 */ /* 0x000fc8000f8ec0ff */
[----:B------:R-:W-:-:S11]  /*04f0*/  UISETP.NE.U32.AND UP5, UPT, UR4, 0x1, UPT ;  /* 0x000000010400788c */ /* 0x000fd6000bfa5070 */
.L_x_8:
[----:B------:R-:W3:Y:S01]  /*0500*/  SHFL.IDX PT, R0, R95, RZ, 0x1f ;  /* 0x00001fff5f007589 */ /* 0x000ee200000e0000 */
[----:B------:R-:W-:-:S04]  /*0510*/  UISETP.NE.AND UP1, UPT, UR10, 0x2, UPT ;  /* 0x000000020a00788c */ /* 0x000fc8000bf25270 */
[----:B------:R-:W-:Y:S02]  /*0520*/  UISETP.EQ.AND UP2, UPT, UR9, URZ, !UP1 ;  /* 0x000000ff0900728c */ /* 0x000fe4000cf42270 */
[----:B------:R-:W-:-:S04]  /*0530*/  USEL UR6, URZ, 0x1, UP1 ;  /* 0x00000001ff067887 */ /* 0x000fc80008800000 */
[----:B------:R-:W-:Y:S02]  /*0540*/  PLOP3.LUT P5, PT, P1, PT, UP2, 0x80, 0x8 ;  /* 0x000000000008781c */ /* 0x000fe40000faf028 */
[----:B---3--:R-:W-:-:S13]  /*0550*/  ISETP.NE.AND P0, PT, R0, RZ, PT ;  /* 0x000000ff0000720c */ /* 0x008fda0003f05270 */
[----:B------:R-:W-:Y:S05]  /*0560*/  @P0 BRA `(.L_x_9) ;  /* 0x0000000000800947 */ /* 0x000fea0003800000 */
[----:B------:R-:W-:Y:S01]  /*0570*/  ELECT P0, URZ, PT ;  /* 0x0000000000ff782f */ /* 0x000fe20003800000 */
[----:B------:R-:W-:-:S12]  /*0580*/  BSSY.RECONVERGENT B0, `(.L_x_9) ;  /* 0x000001e000007945 */ /* 0x000fd80003800200 */
[----:B------:R-:W-:Y:S05]  /*0590*/  @!P0 BRA `(.L_x_10) ;  /* 0x0000000000708947 */ /* 0x000fea0003800000 */
[----:B------:R-:W-:Y:S01]  /*05a0*/  UMOV UR5, 0x400 ;  /* 0x0000040000057882 */ /* 0x000fe20000000000 */
[----:B------:R-:W-:Y:S01]  /*05b0*/  UMOV UR4, 0x1 ;  /* 0x0000000100047882 */ /* 0x000fe20000000000 */
[----:B------:R-:W-:Y:S02]  /*05c0*/  ULEA UR5, UR37, UR5, 0x18 ;  /* 0x0000000525057291 */ /* 0x000fe4000f8ec0ff */
[----:B------:R-:W-:-:S04]  /*05d0*/  UIADD3 UR12, UPT, UPT, -UR4, 0x100000, URZ ;  /* 0x00100000040c7890 */ /* 0x000fc8000fffe1ff */
[----:B------:R-:W-:Y:S02]  /*05e0*/  USHF.L.U32 UR13, UR12, 0xb, URZ ;  /* 0x0000000b0c0d7899 */ /* 0x000fe400080006ff */
[----:B------:R-:W-:Y:S01]  /*05f0*/  USHF.L.U32 UR12, UR12, 0x1, URZ ;  /* 0x000000010c0c7899 */ /* 0x000fe200080006ff */
[----:B------:R-:W3:Y:S11]  /*0600*/  FENCE.VIEW.ASYNC.S ;  /* 0x00000000000073c6 */ /* 0x000ef60000000000 */
[----:B---3--:R3:W4:Y:S01]  /*0610*/  SYNCS.EXCH.64 URZ, [UR5], UR12 ;  /* 0x0000000c05ff75b2 */ /* 0x0087220008000100 */
[----:B------:R3:W1:Y:S01]  /*0620*/  SYNCS.EXCH.64 URZ, [UR5+0x50], UR12 ;  /* 0x0000500c05ff75b2 */ /* 0x0006620008000100 */
        /* <DEDUP_REMOVED lines=17> */
[----:B------:R3:W1:Y:S02]  /*0740*/  SYNCS.EXCH.64 URZ, [UR5+0x98], UR12 ;  /* 0x0000980c05ff75b2 */ /* 0x0006640008000100 */
[----:B---3--:R-:W-:Y:S01]  /*0750*/  NOP ;  /* 0x0000000000007918 */ /* 0x008fe20000000000 */
.L_x_10:
[----:B------:R-:W-:Y:S05]  /*0760*/  BSYNC.RECONVERGENT B0 ;  /* 0x0000000000007941 */ /* 0x000fea0003800200 */
.L_x_9:
[----:B------:R-:W3:Y:S01]  /*0770*/  SHFL.IDX PT, R0, R95, RZ, 0x1f ;  /* 0x00001fff5f007589 */ /* 0x000ee200000e0000 */
[----:B------:R-:W-:Y:S01]  /*0780*/  NOP ;  /* 0x0000000000007918 */ /* 0x000fe20000000000 */
[----:B---3--:R-:W-:-:S13]  /*0790*/  ISETP.NE.AND P0, PT, R0, 0x1, PT ;  /* 0x000000010000780c */ /* 0x008fda0003f05270 */
[----:B------:R-:W-:Y:S05]  /*07a0*/  @P0 BRA `(.L_x_11) ;  /* 0x00000000004c0947 */ /* 0x000fea0003800000 */
[----:B------:R-:W-:Y:S01]  /*07b0*/  UMOV UR7, 0x400 ;  /* 0x0000040000077882 */ /* 0x000fe20000000000 */
[----:B------:R-:W-:Y:S01]  /*07c0*/  UMOV UR5, 0x20 ;  /* 0x0000002000057882 */ /* 0x000fe20000000000 */
[----:B------:R-:W-:Y:S01]  /*07d0*/  UMOV UR4, 0x80 ;  /* 0x0000008000047882 */ /* 0x000fe20000000000 */
[----:B------:R-:W-:Y:S02]  /*07e0*/  ULEA UR7, UR37, UR7, 0x18 ;  /* 0x0000000725077291 */ /* 0x000fe4000f8ec0ff */
[----:B------:R-:W-:-:S04]  /*07f0*/  UIADD3 UR12, UPT, UPT, -UR5, 0x100000, URZ ;  /* 0x00100000050c7890 */ /* 0x000fc8000fffe1ff */
[----:B------:R-:W-:Y:S02]  /*0800*/  USHF.L.U32 UR13, UR12, 0xb, URZ ;  /* 0x0000000b0c0d7899 */ /* 0x000fe400080006ff */
[----:B------:R-:W-:Y:S02]  /*0810*/  USHF.L.U32 UR12, UR12, 0x1, URZ ;  /* 0x000000010c0c7899 */ /* 0x000fe400080006ff */
[----:B------:R-:W-:-:S04]  /*0820*/  UIADD3 UR4, UPT, UPT, -UR4, 0x100000, URZ ;  /* 0x0010000004047890 */ /* 0x000fc8000fffe1ff */
[----:B------:R-:W-:Y:S02]  /*0830*/  USHF.L.U32 UR5, UR4, 0xb, URZ ;  /* 0x0000000b04057899 */ /* 0x000fe400080006ff */
[----:B------:R-:W-:Y:S01]  /*0840*/  USHF.L.U32 UR4, UR4, 0x1, URZ ;  /* 0x0000000104047899 */ /* 0x000fe200080006ff */
[----:B------:R-:W-:Y:S01]  /*0850*/  ELECT P0, URZ, PT ;  /* 0x0000000000ff782f */ /* 0x000fe20003800000 */
[----:B------:R-:W3:Y:S02]  /*0860*/  FENCE.VIEW.ASYNC.S ;  /* 0x00000000000073c6 */ /* 0x000ee40000000000 */
[----:B---3--:R3:W1:Y:S08]  /*0870*/  SYNCS.EXCH.64 URZ, [UR7+0xa0], UR12 ;  /* 0x0000a00c07ff75b2 */ /* 0x0086700008000100 */
[----:B------:R3:W1:Y:S01]  /*0880*/  SYNCS.EXCH.64 URZ, [UR7+0xb8], UR4 ;  /* 0x0000b80407ff75b2 */ /* 0x0006620008000100 */
[----:B------:R3:W1:Y:S01]  /*0890*/  SYNCS.EXCH.64 URZ, [UR7+0xa8], UR12 ;  /* 0x0000a80c07ff75b2 */ /* 0x0006620008000100 */
[----:B------:R3:W1:Y:S01]  /*08a0*/  SYNCS.EXCH.64 URZ, [UR7+0xc0], UR4 ;  /* 0x0000c00407ff75b2 */ /* 0x0006620008000100 */
[----:B------:R3:W1:Y:S01]  /*08b0*/  SYNCS.EXCH.64 URZ, [UR7+0xb0], UR12 ;  /* 0x0000b00c07ff75b2 */ /* 0x0006620008000100 */
[----:B------:R3:W1:Y:S01]  /*08c0*/  SYNCS.EXCH.64 URZ, [UR7+0xc8], UR4 ;  /* 0x0000c80407ff75b2 */ /* 0x0006620008000100 */
[----:B------:R-:W-:Y:S01]  /*08d0*/  NOP ;  /* 0x0000000000007918 */ /* 0x000fe20000000000 */
.L_x_11:
[----:B------:R-:W2:Y:S01]  /*08e0*/  SHFL.IDX PT, R0, R95, RZ, 0x1f ;  /* 0x00001fff5f007589 */ /* 0x000ea200000e0000 */
[----:B------:R-:W-:Y:S01]  /*08f0*/  NOP ;  /* 0x0000000000007918 */ /* 0x000fe20000000000 */
[----:B--2---:R-:W-:-:S13]  /*0900*/  ISETP.NE.AND P0, PT, R0, 0x3, PT ;  /* 0x000000030000780c */ /* 0x004fda0003f05270 */
[----:B------:R-:W-:Y:S05]  /*0910*/  @P0 BRA `(.L_x_12) ;  /* 0x00000000002c0947 */ /* 0x000fea0003800000 */
[----:B---3--:R-:W-:Y:S01]  /*0920*/  UMOV UR5, 0x400 ;  /* 0x0000040000057882 */ /* 0x008fe20000000000 */
[----:B------:R-:W-:Y:S01]  /*0930*/  UMOV UR4, 0x20 ;  /* 0x0000002000047882 */ /* 0x000fe20000000000 */
[----:B------:R-:W-:Y:S02]  /*0940*/  ULEA UR5, UR37, UR5, 0x18 ;  /* 0x0000000525057291 */ /* 0x000fe4000f8ec0ff */
[----:B------:R-:W-:-:S04]  /*0950*/  UIADD3 UR12, UPT, UPT, -UR4, 0x100000, URZ ;  /* 0x00100000040c7890 */ /* 0x000fc8000fffe1ff */
[----:B------:R-:W-:Y:S02]  /*0960*/  USHF.L.U32 UR13, UR12, 0xb, URZ ;  /* 0x0000000b0c0d7899 */ /* 0x000fe400080006ff */
[----:B------:R-:W-:Y:S01]  /*0970*/  USHF.L.U32 UR12, UR12, 0x1, URZ ;  /* 0x000000010c0c7899 */ /* 0x000fe200080006ff */
[----:B------:R-:W-:Y:S01]  /*0980*/  ELECT P0, URZ, PT ;  /* 0x0000000000ff782f */ /* 0x000fe20003800000 */
[----:B------:R-:W2:Y:S10]  /*0990*/  FENCE.VIEW.ASYNC.S ;  /* 0x00000000000073c6 */ /* 0x000eb40000000000 */
[----:B--2---:R2:W3:Y:S01]  /*09a0*/  SYNCS.EXCH.64 URZ, [UR5+0xd0], UR12 ;  /* 0x0000d00c05ff75b2 */ /* 0x0044e20008000100 */
[----:B------:R2:W1:Y:S01]  /*09b0*/  SYNCS.EXCH.64 URZ, [UR5+0xd8], UR12 ;  /* 0x0000d80c05ff75b2 */ /* 0x0004620008000100 */
[----:B------:R-:W-:Y:S01]  /*09c0*/  NOP ;  /* 0x0000000000007918 */ /* 0x000fe20000000000 */
.L_x_12:
[----:B------:R-:W4:Y:S01]  /*09d0*/  SHFL.IDX PT, R0, R95, RZ, 0x1f ;  /* 0x00001fff5f007589 */ /* 0x000f2200000e0000 */
[----:B------:R-:W-:Y:S01]  /*09e0*/  NOP ;  /* 0x0000000000007918 */ /* 0x000fe20000000000 */
[----:B----4-:R-:W-:-:S13]  /*09f0*/  ISETP.NE.AND P0, PT, R0, 0x4, PT ;  /* 0x000000040000780c */ /* 0x010fda0003f05270 */
[----:B------:R-:W-:Y:S05]  /*0a00*/  @P0 BRA `(.L_x_13) ;  /* 0x0000000000480947 */ /* 0x000fea0003800000 */
[----:B---3--:R-:W-:Y:S01]  /*0a10*/  UMOV UR7, 0x1e0 ;  /* 0x000001e000077882 */ /* 0x008fe20000000000 */
[----:B--2---:R-:W-:Y:S01]  /*0a20*/  UMOV UR5, 0x400 ;  /* 0x0000040000057882 */ /* 0x004fe20000000000 */
[----:B------:R-:W-:Y:S01]  /*0a30*/  USEL UR7, UR7, 0x1a0, UP5 ;  /* 0x000001a007077887 */ /* 0x000fe2000a800000 */
        /* <DEDUP_REMOVED lines=9> */
[----:B------:R-:W2:Y:S02]  /*0ad0*/  FENCE.VIEW.ASYNC.S ;  /* 0x00000000000073c6 */ /* 0x000ea40000000000 */
[----:B--2---:R4:W2:Y:S08]  /*0ae0*/  SYNCS.EXCH.64 URZ, [UR5+0xe0], UR12 ;  /* 0x0000e00c05ff75b2 */ /* 0x0048b00008000100 */
[----:B------:R4:W3:Y:S01]  /*0af0*/  SYNCS.EXCH.64 URZ, [UR5+0xf0], UR14 ;  /* 0x0000f00e05ff75b2 */ /* 0x0008e20008000100 */
[----:B------:R4:W1:Y:S01]  /*0b00*/  SYNCS.EXCH.64 URZ, [UR5+0xe8], UR12 ;  /* 0x0000e80c05ff75b2 */ /* 0x0008620008000100 */
[----:B------:R4:W1:Y:S02]  /*0b10*/  SYNCS.EXCH.64 URZ, [UR5+0xf8], UR14 ;  /* 0x0000f80e05ff75b2 */ /* 0x0008640008000100 */
[----:B----4-:R-:W-:Y:S01]  /*0b20*/  NOP ;  /* 0x0000000000007918 */ /* 0x010fe20000000000 */
.L_x_13:
[----:B------:R-:W4:Y:S01]  /*0b30*/  SHFL.IDX PT, R0, R95, RZ, 0x1f ;  /* 0x00001fff5f007589 */ /* 0x000f2200000e0000 */
[----:B------:R-:W-:Y:S01]  /*0b40*/  NOP ;  /* 0x0000000000007918 */ /* 0x000fe20000000000 */
[----:B----4-:R-:W-:-:S13]  /*0b50*/  ISETP.NE.AND P0, PT, R0, 0x5, PT ;  /* 0x000000050000780c */ /* 0x010fda0003f05270 */
[----:B------:R-:W-:Y:S05]  /*0b60*/  @P0 BRA `(.L_x_14) ;  /* 0x0000000000540947 */ /* 0x000fea0003800000 */
[----:B---3--:R-:W-:Y:S01]  /*0b70*/  UMOV UR7, 0x400 ;  /* 0x0000040000077882 */ /* 0x008fe20000000000 */
[----:B--2---:R-:W-:Y:S01]  /*0b80*/  UMOV UR5, 0x1 ;  /* 0x0000000100057882 */ /* 0x004fe20000000000 */
        /* <DEDUP_REMOVED lines=13> */
[----:B------:R4:W1:Y:S01]  /*0c60*/  SYNCS.EXCH.64 URZ, [UR7+0x128], UR4 ;  /* 0x0001280407ff75b2 */ /* 0x0008620008000100 */
[----:B------:R4:W1:Y:S01]  /*0c70*/  SYNCS.EXCH.64 URZ, [UR7+0x110], UR12 ;  /* 0x0001100c07ff75b2 */ /* 0x0008620008000100 */
[----:B------:R4:W1:Y:S01]  /*0c80*/  SYNCS.EXCH.64 URZ, [UR7+0x130], UR4 ;  /* 0x0001300407ff75b2 */ /* 0x0008620008000100 */
[----:B------:R4:W1:Y:S01]  /*0c90*/  SYNCS.EXCH.64 URZ, [UR7+0x118], UR12 ;  /* 0x0001180c07ff75b2 */ /* 0x0008620008000100 */
[----:B------:R4:W1:Y:S02]  /*0ca0*/  SYNCS.EXCH.64 URZ, [UR7+0x138], UR4 ;  /* 0x0001380407ff75b2 */ /* 0x0008640008000100 */
[----:B----4-:R-:W-:Y:S01]  /*0cb0*/  NOP ;  /* 0x0000000000007918 */ /* 0x010fe20000000000 */
.L_x_14:
[----:B------:R-:W4:Y:S01]  /*0cc0*/  SHFL.IDX PT, R0, R95, RZ, 0x1f ;  /* 0x00001fff5f007589 */ /* 0x000f2200000e0000 */
[----:B------:R-:W-:Y:S01]  /*0cd0*/  ISETP.NE.OR P1, PT, RZ, UR10, !P1 ;  /* 0x0000000aff007c0c */ /* 0x000fe2000cf25670 */
[----:B------:R-:W-:Y:S01]  /*0ce0*/  NOP ;  /* 0x0000000000007918 */ /* 0x000fe20000000000 */
[----:B----4-:R-:W-:-:S13]  /*0cf0*/  ISETP.NE.AND P0, PT, R0, 0x3, PT ;  /* 0x000000030000780c */ /* 0x010fda0003f05270 */
[----:B------:R-:W-:Y:S05]  /*0d00*/  @P0 BRA `(.L_x_15) ;  /* 0x0000000000340947 */ /* 0x000fea0003800000 */
[----:B--23--:R-:W-:Y:S01]  /*0d10*/  UMOV UR5, 0x400 ;  /* 0x0000040000057882 */ /* 0x00cfe20000000000 */
[----:B------:R-:W-:Y:S01]  /*0d20*/  UMOV UR4, 0x20 ;  /* 0x0000002000047882 */ /* 0x000fe20000000000 */
[----:B------:R-:W-:Y:S02]  /*0d30*/  ULEA UR5, UR37, UR5, 0x18 ;  /* 0x0000000525057291 */ /* 0x000fe4000f8ec0ff */
[----:B------:R-:W-:-:S04]  /*0d40*/  UIADD3 UR12, UPT, UPT, -UR4, 0x100000, URZ ;  /* 0x00100000040c7890 */ /* 0x000fc8000fffe1ff */
[----:B------:R-:W-:Y:S02]  /*0d50*/  USHF.L.U32 UR13, UR12, 0xb, URZ ;  /* 0x0000000b0c0d7899 */ /* 0x000fe400080006ff */
[----:B------:R-:W-:Y:S01]  /*0d60*/  USHF.L.U32 UR12, UR12, 0x1, URZ ;  /* 0x000000010c0c7899 */ /* 0x000fe200080006ff */
[----:B------:R-:W-:Y:S01]  /*0d70*/  ELECT P0, URZ, PT ;  /* 0x0000000000ff782f */ /* 0x000fe20003800000 */
[----:B------:R-:W2:Y:S10]  /*0d80*/  FENCE.VIEW.ASYNC.S ;  /* 0x00000000000073c6 */ /* 0x000eb40000000000 */
[----:B--2---:R4:W2:Y:S01]  /*0d90*/  SYNCS.EXCH.64 URZ, [UR5+0x140], UR12 ;  /* 0x0001400c05ff75b2 */ /* 0x0048a20008000100 */
[----:B------:R4:W3:Y:S01]  /*0da0*/  SYNCS.EXCH.64 URZ, [UR5+0x150], UR12 ;  /* 0x0001500c05ff75b2 */ /* 0x0008e20008000100 */
[----:B------:R4:W1:Y:S01]  /*0db0*/  SYNCS.EXCH.64 URZ, [UR5+0x148], UR12 ;  /* 0x0001480c05ff75b2 */ /* 0x0008620008000100 */
[----:B------:R4:W1:Y:S02]  /*0dc0*/  SYNCS.EXCH.64 URZ, [UR5+0x158], UR12 ;  /* 0x0001580c05ff75b2 */ /* 0x0008640008000100 */
[----:B----4-:R-:W-:Y:S01]  /*0dd0*/  NOP ;  /* 0x0000000000007918 */ /* 0x010fe20000000000 */
.L_x_15:
[----:B------:R-:W-:Y:S01]  /*0de0*/  VOTEU.ALL UP1, P1 ;  /* 0x0000000000ff7886 */ /* 0x000fe20000820000 */
[----:B--23--:R-:W2:Y:S01]  /*0df0*/  LDCU UR5, c[0x0][0x36c] ;  /* 0x00006d80ff0577ac */ /* 0x00cea20008000800 */
[----:B------:R-:W-:Y:S01]  /*0e00*/  NOP ;  /* 0x0000000000007918 */ /* 0x000fe20000000000 */
[----:B------:R-:W-:Y:S01]  /*0e10*/  LOP3.LUT R10, R101, 0x1f, RZ, 0xc0, !PT ;  /* 0x0000001f650a7812 */ /* 0x000fe200078ec0ff */
[----:B------:R-:W-:Y:S01]  /*0e20*/  UMOV UR12, 0x20 ;  /* 0x00000020000c7882 */ /* 0x000fe20000000000 */
[----:B------:R-:W-:Y:S01]  /*0e30*/  @!UP1 UMOV UR4, 0x400 ;  /* 0x0000040000049882 */ /* 0x000fe20000000000 */
[----:B------:R-:W-:-:S04]  /*0e40*/  @!UP1 UIADD3 UR12, UPT, UPT, -UR12, 0x100000, URZ ;  /* 0x001000000c0c9890 */ /* 0x000fc8000fffe1ff */
[----:B------:R-:W-:Y:S02]  /*0e50*/  @!UP1 USHF.L.U32 UR13, UR12, 0xb, URZ ;  /* 0x0000000b0c0d9899 */ /* 0x000fe400080006ff */
[----:B------:R-:W-:Y:S02]  /*0e60*/  @!UP1 USHF.L.U32 UR12, UR12, 0x1, URZ ;  /* 0x000000010c0c9899 */ /* 0x000fe400080006ff */
[----:B------:R-:W-:Y:S01]  /*0e70*/  @!UP1 ULEA UR4, UR37, UR4, 0x18 ;  /* 0x0000000425049291 */ /* 0x000fe2000f8ec0ff */
[----:B------:R-:W-:Y:S01]  /*0e80*/  VOTEU.ALL UP1, P1 ;  /* 0x0000000000ff7886 */ /* 0x000fe20000820000 */
[----:B------:R-:W-:Y:S01]  /*0e90*/  UISETP.NE.AND UP4, UPT, UR10, URZ, UPT ;  /* 0x000000ff0a00728c */ /* 0x000fe2000bf85270 */
[----:B------:R-:W3:Y:S09]  /*0ea0*/  FENCE.VIEW.ASYNC.S ;  /* 0x00000000000073c6 */ /* 0x000ef20000000000 */
[----:B---3--:R3:W4:Y:S01]  /*0eb0*/  @!UP1 SYNCS.EXCH.64 URZ, [UR4+0x160], UR12 ;  /* 0x0001600c04ff95b2 */ /* 0x0087220008000100 */
[----:B--2---:R-:W-:-:S09]  /*0ec0*/  UISETP.EQ.U32.AND UP1, UPT, UR5, 0x1, UPT ;  /* 0x000000010500788c */ /* 0x004fd2000bf22070 */
[----:B------:R-:W-:Y:S05]  /*0ed0*/  BRA.U !UP1, `(.L_x_16) ;  /* 0x0000000109087547 */ /* 0x000fea000b800000 */
[----:B-1--4-:R-:W-:Y:S01]  /*0ee0*/  UCGABAR_ARV ;  /* 0x00000000000079c7 */ /* 0x012fe20008000000 */
[----:B------:R-:W-:Y:S05]  /*0ef0*/  BRA `(.L_x_17) ;  /* 0x0000000000047947 */ /* 0x000fea0003800000 */
.L_x_16:
[----:B-1--4-:R-:W-:Y:S01]  /*0f00*/  NOP ;  /* 0x0000000000007918 */ /* 0x012fe20000000000 */
.L_x_17:
[----:B------:R-:W1:Y:S01]  /*0f10*/  S2R R20, SR_CTAID.Y ;  /* 0x0000000000147919 */ /* 0x000e620000002600 */
[----:B------:R-:W-:-:S05]  /*0f20*/  CS2R.32 R88, SR_CgaSize ;  /* 0x0000000000587805 */ /* 0x000fca0000008a00 */
[----:B------:R-:W-:-:S05]  /*0f30*/  IMAD R88, R88, -0xa0, RZ ;  /* 0xffffff6058587824 */ /* 0x000fca00078e02ff */
[----:B---3--:R-:W-:-:S14]  /*0f40*/  R2UR UR4, R88 ;  /* 0x00000000580472ca */ /* 0x008fdc00000e0000 */
[----:B------:R-:W2:Y:S01]  /*0f50*/  LDCU UR4, c[0x0][UR4+0x2b4] ;  /* 0x00005680040477ac */ /* 0x000ea20008000800 */
[----:B------:R-:W-:-:S05]  /*0f60*/  CS2R.32 R0, SR_CgaSize ;  /* 0x0000000000007805 */ /* 0x000fca0000008a00 */
[----:B------:R-:W-:-:S06]  /*0f70*/  IMAD R0, R0, -0xa0, RZ ;  /* 0xffffff6000007824 */ /* 0x000fcc00078e02ff */
[----:B------:R-:W3:Y:S01]  /*0f80*/  LDC R0, c[0x0][R0+0x2a4] ;  /* 0x0000a90000007b82 */ /* 0x000ee20000000800 */
[----:B------:R-:W-:Y:S01]  /*0f90*/  PRMT R8, RZ, 0x7610, R8 ;  /* 0x00007610ff087816 */ /* 0x000fe20000000008 */
[----:B------:R-:W4:Y:S01]  /*0fa0*/  S2R R11, SR_CTAID.X ;  /* 0x00000000000b7919 */ /* 0x000f220000002500 */
[----:B------:R-:W-:-:S05]  /*0fb0*/  CS2R.32 R88, SR_CgaSize ;  /* 0x0000000000587805 */ /* 0x000fca0000008a00 */
[----:B------:R-:W-:-:S05]  /*0fc0*/  IMAD R88, R88, -0xa0, RZ ;  /* 0xffffff6058587824 */ /* 0x000fca00078e02ff */
[----:B------:R-:W-:-:S14]  /*0fd0*/  R2UR UR5, R88 ;  /* 0x00000000580572ca */ /* 0x000fdc00000e0000 */
[----:B------:R-:W3:Y:S01]  /*0fe0*/  LDCU UR5, c[0x0][UR5+0x2b0] ;  /* 0x00005600050577ac */ /* 0x000ee20008000800 */
[----:B------:R-:W-:Y:S01]  /*0ff0*/  UISETP.NE.AND UP2, UPT, UR10, 0x2, UPT ;  /* 0x000000020a00788c */ /* 0x000fe2000bf45270 */
[----:B------:R-:W2:Y:S01]  /*1000*/  LDC R9, c[0x0][0xb24] ;  /* 0x0002c900ff097b82 */ /* 0x000ea20000000800 */
[----:B------:R-:W-:-:S05]  /*1010*/  CS2R.32 R2, SR_CgaSize ;  /* 0x0000000000027805 */ /* 0x000fca0000008a00 */
[----:B------:R-:W-:-:S06]  /*1020*/  IMAD R2, R2, -0xa0, RZ ;  /* 0xffffff6002027824 */ /* 0x000fcc00078e02ff */
[----:B------:R-:W3:Y:S08]  /*1030*/  LDC R2, c[0x0][R2+0x2a0] ;  /* 0x0000a80002027b82 */ /* 0x000ef00000000800 */
[----:B------:R-:W3:Y:S01]  /*1040*/  LDC R40, c[0x0][0xb24] ;  /* 0x0002c900ff287b82 */ /* 0x000ee20000000800 */
[----:B-1----:R-:W-:-:S07]  /*1050*/  I2FP.F32.U32 R3, R20 ;  /* 0x0000001400037245 */ /* 0x002fce0000201000 */
[----:B------:R-:W1:Y:S01]  /*1060*/  S2UR UR36, SR_CTAID.Z ;  /* 0x00000000002479c3 */ /* 0x000e620000002700 */
[----:B--2---:R-:W-:Y:S01]  /*1070*/  ISETP.GE.AND P0, PT, R9, 0x1, PT ;  /* 0x000000010900780c */ /* 0x004fe20003f06270 */
[----:B----4-:R-:W-:Y:S01]  /*1080*/  IMAD.MOV.U32 R21, RZ, RZ, R11 ;  /* 0x000000ffff157224 */ /* 0x010fe200078e000b */
[----:B------:R-:W-:Y:S01]  /*1090*/  I2FP.F32.U32 R4, R11 ;  /* 0x0000000b00047245 */ /* 0x000fe20000201000 */
[----:B------:R-:W-:Y:S01]  /*10a0*/  FMUL R3, R3, UR4 ;  /* 0x0000000403037c20 */ /* 0x000fe20008400000 */
[----:B------:R-:W2:Y:S03]  /*10b0*/  LDCU UR4, c[0x0][0xb30] ;  /* 0x00016600ff0477ac */ /* 0x000ea60008000800 */
[----:B---3--:R-:W-:Y:S01]  /*10c0*/  FMUL R4, R4, UR5 ;  /* 0x0000000504047c20 */ /* 0x008fe20008400000 */
[----:B------:R-:W3:Y:S08]  /*10d0*/  F2I.U32.TRUNC.NTZ R81, R3 ;  /* 0x0000000300517305 */ /* 0x000ef0000020f000 */
[----:B------:R-:W4:Y:S01]  /*10e0*/  F2I.U32.TRUNC.NTZ R88, R4 ;  /* 0x0000000400587305 */ /* 0x000f22000020f000 */
[----:B--2---:R-:W-:Y:S01]  /*10f0*/  UISETP.NE.AND UP3, UPT, UR4, 0x1, UPT ;  /* 0x000000010400788c */ /* 0x004fe2000bf65270 */
[----:B---3--:R-:W-:-:S05]  /*1100*/  IADD3 R81, PT, PT, -R81, RZ, RZ ;  /* 0x000000ff51517210 */ /* 0x008fca0007ffe1ff */
[----:B------:R-:W-:Y:S01]  /*1110*/  IMAD R81, R0, R81, R20 ;  /* 0x0000005100517224 */ /* 0x000fe200078e0214 */
[----:B------:R-:W-:Y:S01]  /*1120*/  PRMT R0, RZ, 0x7610, R0 ;  /* 0x00007610ff007816 */ /* 0x000fe20000000000 */
[----:B----4-:R-:W-:-:S04]  /*1130*/  IMAD.MOV R88, RZ, RZ, -R88 ;  /* 0x000000ffff587224 */ /* 0x010fc800078e0a58 */
[----:B------:R-:W-:Y:S01]  /*1140*/  IMAD R88, R2, R88, R11 ;  /* 0x0000005802587224 */ /* 0x000fe200078e020b */
[----:B-1----:R-:W-:Y:S06]  /*1150*/  BRA.U UP4, `(.L_x_18) ;  /* 0x0000000104247547 */ /* 0x002fec000b800000 */
[----:B------:R-:W-:Y:S01]  /*1160*/  ISETP.NE.AND P1, PT, R81, RZ, PT ;  /* 0x000000ff5100720c */ /* 0x000fe20003f25270 */
[----:B------:R-:W-:Y:S01]  /*1170*/  IMAD.MOV.U32 R0, RZ, RZ, 0x3 ;  /* 0x00000003ff007424 */ /* 0x000fe200078e00ff */
[C---:B------:R-:W-:Y:S02]  /*1180*/  LOP3.LUT R3, R88.reuse, 0xfffffffe, RZ, 0xc0, !PT ;  /* 0xfffffffe58037812 */ /* 0x040fe400078ec0ff */
[----:B------:R-:W-:Y:S02]  /*1190*/  ISETP.LT.U32.OR P1, PT, R88, 0x2, !P1 ;  /* 0x000000025800780c */ /* 0x000fe40004f21470 */
[----:B------:R-:W-:Y:S02]  /*11a0*/  SHF.L.U32 R0, R0, R3, RZ ;  /* 0x0000000300007219 */ /* 0x000fe400000006ff */
[----:B------:R-:W-:Y:S02]  /*11b0*/  SEL R5, RZ, 0x1, !P1 ;  /* 0x00000001ff057807 */ /* 0x000fe40004800000 */
[----:B------:R-:W-:-:S05]  /*11c0*/  SEL R2, RZ, 0x2, !P1 ;  /* 0x00000002ff027807 */ /* 0x000fca0004800000 */
[----:B------:R-:W-:-:S05]  /*11d0*/  IMAD.IADD R2, R5, 0x1, R2 ;  /* 0x0000000105027824 */ /* 0x000fca00078e0202 */
[----:B------:R-:W-:Y:S02]  /*11e0*/  PRMT R8, R2, 0x7610, R8 ;  /* 0x0000761002087816 */ /* 0x000fe40000000008 */
.L_x_18:
[----:B------:R-:W-:Y:S05]  /*11f0*/  @!P0 BRA `(.L_x_19) ;  /* 0x0000000000b88947 */ /* 0x000fea0003800000 */
[----:B------:R-:W1:Y:S01]  /*1200*/  LDC.64 R4, c[0x0][0xb18] ;  /* 0x0002c600ff047b82 */ /* 0x000e620000000a00 */
[----:B------:R-:W-:-:S07]  /*1210*/  ISETP.NE.AND P0, PT, R9, 0x1, PT ;  /* 0x000000010900780c */ /* 0x000fce0003f05270 */
[----:B------:R-:W2:Y:S08]  /*1220*/  LDC R14, c[0x0][0xb0c] ;  /* 0x0002c300ff0e7b82 */ /* 0x000eb00000000800 */
[----:B------:R-:W3:Y:S08]  /*1230*/  LDC R13, c[0x0][0x370] ;  /* 0x0000dc00ff0d7b82 */ /* 0x000ef00000000800 */
[----:B------:R-:W4:Y:S01]  /*1240*/  LDC R16, c[0x0][0x374] ;  /* 0x0000dd00ff107b82 */ /* 0x000f220000000800 */
[----:B-1----:R-:W-:-:S07]  /*1250*/  ISETP.NE.AND P1, PT, R4, 0x1, PT ;  /* 0x000000010400780c */ /* 0x002fce0003f25270 */
[----:B------:R-:W3:Y:S01]  /*1260*/  LDC.64 R6, c[0x0][0xb10] ;  /* 0x0002c400ff067b82 */ /* 0x000ee20000000a00 */
[----:B--2---:R-:W-:-:S07]  /*1270*/  ISETP.NE.AND P2, PT, R14, 0x1, PT ;  /* 0x000000010e00780c */ /* 0x004fce0003f45270 */
[----:B------:R-:W1:Y:S08]  /*1280*/  LDC R12, c[0x0][0xb20] ;  /* 0x0002c800ff0c7b82 */ /* 0x000e700000000800 */
[----:B------:R-:W2:Y:S01]  /*1290*/  LDC.64 R2, c[0x0][0xb28] ;  /* 0x0002ca00ff027b82 */ /* 0x000ea20000000a00 */
[----:B----4-:R-:W-:-:S04]  /*12a0*/  IMAD.HI.U32 R15, R16, R5, RZ ;  /* 0x00000005100f7227 */ /* 0x010fc800078e00ff */
[----:B------:R-:W-:-:S04]  /*12b0*/  IMAD.HI.U32 R5, R20, R5, RZ ;  /* 0x0000000514057227 */ /* 0x000fc800078e00ff */
[----:B---3--:R-:W-:-:S04]  /*12c0*/  IMAD.HI.U32 R18, R13, R6, RZ ;  /* 0x000000060d127227 */ /* 0x008fc800078e00ff */
[C---:B------:R-:W-:Y:S01]  /*12d0*/  IMAD.HI.U32 R22, R11.reuse, R6, RZ ;  /* 0x000000060b167227 */ /* 0x040fe200078e00ff */
[-C--:B------:R-:W-:Y:S02]  /*12e0*/  @P2 SHF.R.U32.HI R13, RZ, R7.reuse, R18 ;  /* 0x00000007ff0d2219 */ /* 0x080fe40000011612 */
[-C--:B-1----:R-:W-:Y:S02]  /*12f0*/  @P1 SHF.R.U32.HI R16, RZ, R12.reuse, R15 ;  /* 0x0000000cff101219 */ /* 0x082fe4000001160f */
[----:B------:R-:W-:Y:S02]  /*1300*/  SHF.R.U32.HI R5, RZ, R12, R5 ;  /* 0x0000000cff057219 */ /* 0x000fe40000011605 */
[----:B------:R-:W-:Y:S02]  /*1310*/  SHF.R.U32.HI R22, RZ, R7, R22 ;  /* 0x00000007ff167219 */ /* 0x000fe40000011616 */
[----:B------:R-:W-:Y:S01]  /*1320*/  SEL R5, R20, R5, !P1 ;  /* 0x0000000514057207 */ /* 0x000fe20004800000 */
[----:B--2---:R-:W-:Y:S01]  /*1330*/  IMAD.HI.U32 R18, R16, R2, RZ ;  /* 0x0000000210127227 */ /* 0x004fe200078e00ff */
[----:B------:R-:W-:-:S02]  /*1340*/  SEL R21, R11, R22, !P2 ;  /* 0x000000160b157207 */ /* 0x000fc40005000000 */
[----:B------:R-:W-:Y:S01]  /*1350*/  IADD3 R7, PT, PT, -R5, RZ, RZ ;  /* 0x000000ff05077210 */ /* 0x000fe20007ffe1ff */
[----:B------:R-:W-:Y:S01]  /*1360*/  IMAD.HI.U32 R6, R13, R2, RZ ;  /* 0x000000020d067227 */ /* 0x000fe200078e00ff */
[----:B------:R-:W-:-:S03]  /*1370*/  @P0 SHF.R.U32.HI R16, RZ, R3, R18 ;  /* 0x00000003ff100219 */ /* 0x000fc60000011612 */
[----:B------:R-:W-:Y:S01]  /*1380*/  IMAD R7, R4, R7, R20 ;  /* 0x0000000704077224 */ /* 0x000fe200078e0214 */
[----:B------:R-:W-:Y:S01]  /*1390*/  @P0 SHF.R.U32.HI R13, RZ, R3, R6 ;  /* 0x00000003ff0d0219 */ /* 0x000fe20000011606 */
[----:B------:R-:W-:-:S04]  /*13a0*/  IMAD R16, R16, R9, RZ ;  /* 0x0000000910107224 */ /* 0x000fc800078e02ff */
[----:B------:R-:W-:Y:S01]  /*13b0*/  IMAD R6, R13, R9, RZ ;  /* 0x000000090d067224 */ /* 0x000fe200078e02ff */
[----:B------:R-:W-:-:S04]  /*13c0*/  ISETP.GE.AND P1, PT, R5, R16, PT ;  /* 0x000000100500720c */ /* 0x000fc80003f26270 */
[----:B------:R-:W-:Y:S01]  /*13d0*/  ISETP.GE.OR P1, PT, R21, R6, P1 ;  /* 0x000000061500720c */ /* 0x000fe20000f26670 */
[----:B------:R-:W-:-:S05]  /*13e0*/  IMAD.HI.U32 R6, R5, R2, RZ ;  /* 0x0000000205067227 */ /* 0x000fca00078e00ff */
[----:B------:R-:W-:-:S04]  /*13f0*/  SHF.R.U32.HI R6, RZ, R3, R6 ;  /* 0x00000003ff067219 */ /* 0x000fc80000011606 */
[----:B------:R-:W-:-:S03]  /*1400*/  SEL R6, R5, R6, !P0 ;  /* 0x0000000605067207 */ /* 0x000fc60004000000 */
[----:B------:R-:W-:Y:S01]  /*1410*/  @!P1 IMAD.HI.U32 R12, R21, R2, RZ ;  /* 0x00000002150c9227 */ /* 0x000fe200078e00ff */
[----:B------:R-:W-:-:S04]  /*1420*/  IADD3 R2, PT, PT, -R6, RZ, RZ ;  /* 0x000000ff06027210 */ /* 0x000fc80007ffe1ff */
[----:B------:R-:W-:Y:S01]  /*1430*/  @!P1 SHF.R.U32.HI R12, RZ, R3, R12 ;  /* 0x00000003ff0c9219 */ /* 0x000fe2000001160c */
[----:B------:R-:W-:-:S03]  /*1440*/  IMAD R2, R9, R2, R5 ;  /* 0x0000000209027224 */ /* 0x000fc600078e0205 */
[----:B------:R-:W-:-:S05]  /*1450*/  @!P1 SEL R3, R21, R12, !P0 ;  /* 0x0000000c15039207 */ /* 0x000fca0004000000 */
[--C-:B------:R-:W-:Y:S02]  /*1460*/  @!P1 IMAD.IADD R6, R6, 0x1, -R3.reuse ;  /* 0x0000000106069824 */ /* 0x100fe400078e0a03 */
[----:B------:R-:W-:Y:S01]  /*1470*/  @!P1 IMAD R3, R2, R13, R3 ;  /* 0x0000000d02039224 */ /* 0x000fe200078e0203 */
[----:B------:R-:W-:Y:S01]  /*1480*/  IADD3 R2, PT, PT, -R21, RZ, RZ ;  /* 0x000000ff15027210 */ /* 0x000fe20007ffe1ff */
[----:B------:R-:W-:Y:S02]  /*1490*/  @!P1 IMAD R5, R6, R9, R21 ;  /* 0x0000000906059224 */ /* 0x000fe400078e0215 */
[----:B------:R-:W-:Y:S02]  /*14a0*/  @!P1 IMAD.MOV.U32 R21, RZ, RZ, R3 ;  /* 0x000000ffff159224 */ /* 0x000fe400078e0003 */
[----:B------:R-:W-:Y:S02]  /*14b0*/  IMAD R2, R14, R2, R11 ;  /* 0x000000020e027224 */ /* 0x000fe400078e020b */
[----:B------:R-:W-:-:S02]  /*14c0*/  IMAD R20, R5, R4, R7 ;  /* 0x0000000405147224 */ /* 0x000fc400078e0207 */
[----:B------:R-:W-:Y:S02]  /*14d0*/  IMAD R21, R21, R14, R2 ;  /* 0x0000000e15157224 */ /* 0x000fe400078e0202 */
.L_x_19:
[----:B------:R-:W-:Y:S05]  /*14e0*/  BRA.U UP3, `(.L_x_20) ;  /* 0x0000000103407547 */ /* 0x000fea000b800000 */
[----:B------:R-:W1:Y:S08]  /*14f0*/  LDC.64 R4, c[0x0][0xb10] ;  /* 0x0002c400ff047b82 */ /* 0x000e700000000a00 */
[----:B------:R-:W2:Y:S08]  /*1500*/  LDC.64 R2, c[0x0][0xb18] ;  /* 0x0002c600ff027b82 */ /* 0x000eb00000000a00 */
[----:B------:R-:W3:Y:S08]  /*1510*/  LDC R6, c[0x0][0xb20] ;  /* 0x0002c800ff067b82 */ /* 0x000ef00000000800 */
[----:B------:R-:W4:Y:S01]  /*1520*/  LDC R12, c[0x0][0xb0c] ;  /* 0x0002c300ff0c7b82 */ /* 0x000f220000000800 */
[----:B-1----:R-:W-:-:S05]  /*1530*/  IMAD.HI.U32 R4, R21, R4, RZ ;  /* 0x0000000415047227 */ /* 0x002fca00078e00ff */
[----:B------:R-:W-:Y:S01]  /*1540*/  SHF.R.U32.HI R4, RZ, R5, R4 ;  /* 0x00000005ff047219 */ /* 0x000fe20000011604 */
[----:B--2---:R-:W-:Y:S01]  /*1550*/  IMAD.HI.U32 R3, R20, R3, RZ ;  /* 0x0000000314037227 */ /* 0x004fe200078e00ff */
[----:B------:R-:W-:-:S04]  /*1560*/  ISETP.NE.AND P0, PT, R2, 0x1, PT ;  /* 0x000000010200780c */ /* 0x000fc80003f05270 */
[----:B---3--:R-:W-:-:S04]  /*1570*/  SHF.R.U32.HI R3, RZ, R6, R3 ;  /* 0x00000006ff037219 */ /* 0x008fc80000011603 */
[----:B------:R-:W-:Y:S02]  /*1580*/  SEL R3, R20, R3, !P0 ;  /* 0x0000000314037207 */ /* 0x000fe40004000000 */
[----:B----4-:R-:W-:-:S04]  /*1590*/  ISETP.NE.AND P1, PT, R12, 0x1, PT ;  /* 0x000000010c00780c */ /* 0x010fc80003f25270 */
[----:B------:R-:W-:-:S05]  /*15a0*/  SEL R6, R21, R4, !P1 ;  /* 0x0000000415067207 */ /* 0x000fca0004800000 */
[----:B------:R-:W-:Y:S02]  /*15b0*/  IMAD.IADD R4, R3, 0x1, -R6 ;  /* 0x0000000103047824 */ /* 0x000fe400078e0a06 */
[----:B------:R-:W-:Y:S02]  /*15c0*/  IMAD.IADD R3, R6, 0x1, -R3 ;  /* 0x0000000106037824 */ /* 0x000fe400078e0a03 */
[----:B------:R-:W-:Y:S02]  /*15d0*/  IMAD R21, R4, R12, R21 ;  /* 0x0000000c04157224 */ /* 0x000fe400078e0215 */
[----:B------:R-:W-:Y:S02]  /*15e0*/  IMAD R20, R3, R2, R20 ;  /* 0x0000000203147224 */ /* 0x000fe400078e0214 */
.L_x_20:
[----:B------:R-:W-:Y:S05]  /*15f0*/  BRA.U !UP1, `(.L_x_21) ;  /* 0x00000001090c7547 */ /* 0x000fea000b800000 */
[----:B------:R-:W-:Y:S01]  /*1600*/  UCGABAR_WAIT ;  /* 0x0000000000007dc7 */ /* 0x000fe20008000000 */
[----:B------:R-:W-:Y:S01]  /*1610*/  CCTL.IVALL ;  /* 0x00000000ff00798f */ /* 0x000fe20002000000 */
[----:B------:R-:W-:Y:S05]  /*1620*/  BRA `(.L_x_22) ;  /* 0x0000000000047947 */ /* 0x000fea0003800000 */
.L_x_21:
[----:B------:R-:W-:Y:S06]  /*1630*/  BAR.SYNC.DEFER_BLOCKING 0x0 ;  /* 0x0000000000007b1d */ /* 0x000fec0000010000 */
.L_x_22:
[----:B------:R-:W-:Y:S05]  /*1640*/  BRA.U UP2, `(.L_x_23) ;  /* 0x0000001502887547 */ /* 0x000fea000b800000 */
[----:B------:R-:W1:Y:S01]  /*1650*/  LDCU UR7, c[0x0][0x38c] ;  /* 0x00007180ff0777ac */ /* 0x000e620008000800 */
[----:B------:R-:W2:Y:S01]  /*1660*/  LDC R9, c[0x0][0x370] ;  /* 0x0000dc00ff097b82 */ /* 0x000ea20000000800 */
[----:B------:R-:W-:Y:S01]  /*1670*/  PLOP3.LUT P1, PT, PT, PT, UP5, 0x80, 0x8 ;  /* 0x000000000008781c */ /* 0x000fe20003f2f058 */
[C---:B------:R-:W-:Y:S01]  /*1680*/  IMAD.SHL.U32 R16, R11.reuse, 0x40, RZ ;  /* 0x000000400b107824 */ /* 0x040fe200078e00ff */
[----:B------:R-:W-:Y:S01]  /*1690*/  UISETP.NE.AND UP1, UPT, UR10, URZ, UPT ;  /* 0x000000ff0a00728c */ /* 0x000fe2000bf25270 */
[----:B------:R-:W-:Y:S01]  /*16a0*/  ISETP.NE.AND P4, PT, R10, RZ, P5 ;  /* 0x000000ff0a00720c */ /* 0x000fe20002f85270 */
[----:B------:R-:W-:Y:S01]  /*16b0*/  IMAD.MOV.U32 R15, RZ, RZ, 0x1 ;  /* 0x00000001ff0f7424 */ /* 0x000fe200078e00ff */
[----:B------:R-:W-:Y:S01]  /*16c0*/  LOP3.LUT R17, R11, 0x1, RZ, 0xc0, !PT ;  /* 0x000000010b117812 */ /* 0x000fe200078ec0ff */
[----:B------:R-:W-:Y:S01]  /*16d0*/  IMAD.MOV.U32 R14, RZ, RZ, RZ ;  /* 0x000000ffff0e7224 */ /* 0x000fe200078e00ff */
[----:B------:R-:W3:Y:S01]  /*16e0*/  LDC R0, c[0x0][0x374] ;  /* 0x0000dd00ff007b82 */ /* 0x000ee20000000800 */
[----:B------:R-:W-:-:S02]  /*16f0*/  PLOP3.LUT P1, PT, P1, PT, PT, 0x8, 0x80 ;  /* 0x000000000080781c */ /* 0x000fc40000f2e170 */
[----:B------:R-:W-:Y:S01]  /*1700*/  CS2R R12, SRZ ;  /* 0x00000000000c7805 */ /* 0x000fe2000001ff00 */
[----:B------:R-:W-:Y:S01]  /*1710*/  IMAD.MOV.U32 R10, RZ, RZ, 0x1 ;  /* 0x00000001ff0a7424 */ /* 0x000fe200078e00ff */
[----:B------:R-:W4:Y:S01]  /*1720*/  LDCU.64 UR22, c[0x0][0x348] ;  /* 0x00006900ff1677ac */ /* 0x000f220008000a00 */
[----:B------:R-:W-:Y:S02]  /*1730*/  USEL UR24, UR6, 0x2, UP1 ;  /* 0x0000000206187887 */ /* 0x000fe40008800000 */
[----:B-1----:R-:W-:Y:S01]  /*1740*/  UIADD3 UR4, UPT, UPT, UR7, 0x7f, URZ ;  /* 0x0000007f07047890 */ /* 0x002fe2000fffe0ff */
[----:B------:R-:W-:-:S03]  /*1750*/  UMOV UR25, URZ ;  /* 0x000000ff00197c82 */ /* 0x000fc60008000000 */
[----:B------:R-:W-:-:S04]  /*1760*/  USHF.R.S32.HI UR14, URZ, 0x1f, UR4 ;  /* 0x0000001fff0e7899 */ /* 0x000fc80008011404 */
[----:B------:R-:W-:Y:S02]  /*1770*/  ULEA.HI UR14, UR14, UR4, URZ, 0x7 ;  /* 0x000000040e0e7291 */ /* 0x000fe4000f8f38ff */
[----:B------:R-:W-:Y:S02]  /*1780*/  UIADD3 UR4, UPT, UPT, UR7, -0x1, URZ ;  /* 0xffffffff07047890 */ /* 0x000fe4000fffe0ff */
[----:B------:R-:W-:Y:S02]  /*1790*/  USHF.R.S32.HI UR14, URZ, 0x7, UR14 ;  /* 0x00000007ff0e7899 */ /* 0x000fe4000801140e */
[----:B------:R-:W-:Y:S02]  /*17a0*/  UISETP.GE.U32.AND UP2, UPT, UR4, -0xff, UPT ;  /* 0xffffff010400788c */ /* 0x000fe4000bf46070 */
[----:B------:R-:W-:Y:S02]  /*17b0*/  UISETP.LT.U32.AND UP0, UPT, UR14, 0xa, UPT ;  /* 0x0000000a0e00788c */ /* 0x000fe4000bf01070 */
[----:B------:R-:W-:-:S02]  /*17c0*/  UIADD3 UR7, UPT, UPT, UR7, 0xfe, URZ ;  /* 0x000000fe07077890 */ /* 0x000fc4000fffe0ff */
[----:B------:R-:W-:-:S04]  /*17d0*/  USEL UR13, UR14, 0xa, UP0 ;  /* 0x0000000a0e0d7887 */ /* 0x000fc80008000000 */
[----:B------:R-:W-:Y:S02]  /*17e0*/  UIADD3 UR21, UPT, UPT, UR13, -0x1, URZ ;  /* 0xffffffff0d157890 */ /* 0x000fe4000fffe0ff */
[----:B------:R-:W-:Y:S02]  /*17f0*/  @UP2 UIADD3 UR21, UPT, UPT, UR13, URZ, URZ ;  /* 0x000000ff0d152290 */ /* 0x000fe4000fffe0ff */
[----:B------:R-:W-:Y:S02]  /*1800*/  UIADD3 UR26, UPT, UPT, UR14, -UR13, URZ ;  /* 0x8000000d0e1a7290 */ /* 0x000fe4000fffe0ff */
[----:B------:R-:W-:Y:S02]  /*1810*/  UIADD3 UR15, UPT, UPT, UR21, 0x1, URZ ;  /* 0x00000001150f7890 */ /* 0x000fe4000fffe0ff */
[----:B--2-4-:R-:W-:-:S12]  /*1820*/  UIADD3 UR21, UPT, UPT, -UR21, URZ, URZ ;  /* 0x000000ff15157290 */ /* 0x014fd8000fffe1ff */
.L_x_43:
[----:B------:R-:W-:Y:S01]  /*1830*/  UISETP.NE.AND UP0, UPT, UR37, URZ, UPT ;  /* 0x000000ff2500728c */ /* 0x000fe2000bf05270 */
[----:B------:R-:W1:Y:S08]  /*1840*/  S2UR UR37, SR_CgaCtaId ;  /* 0x00000000002579c3 */ /* 0x000e700000008800 */
[----:B------:R-:W-:Y:S05]  /*1850*/  BRA.U UP0, `(.L_x_24) ;  /* 0x0000000100347547 */ /* 0x000fea000b800000 */
[----:B------:R-:W2:Y:S01]  /*1860*/  S2R R2, SR_CgaCtaId ;  /* 0x0000000000027919 */ /* 0x000ea20000008800 */
[----:B------:R-:W-:-:S04]  /*1870*/  MOV R3, 0x400 ;  /* 0x0000040000037802 */ /* 0x000fc80000000f00 */
[----:B--2---:R-:W-:Y:S02]  /*1880*/  LEA R3, R2, R3, 0x18 ;  /* 0x0000000302037211 */ /* 0x004fe400078ec0ff */
[----:B------:R-:W-:-:S03]  /*1890*/  SHF.L.U32 R2, R10, 0x1f, RZ ;  /* 0x0000001f0a027819 */ /* 0x000fc600000006ff */
[----:B------:R-:W-:-:S04]  /*18a0*/  IMAD R3, R12, 0x8, R3 ;  /* 0x000000080c037824 */ /* 0x000fc800078e0203 */
[----:B------:R-:W2:Y:S02]  /*18b0*/  SYNCS.PHASECHK.TRANS64.TRYWAIT P0, [R3+URZ+0x150], R2 ;  /* 0x00015002030075a7 */ /* 0x000ea400080011ff */
[----:B--2---:R-:W-:Y:S05]  /*18c0*/  @!P0 BRA `(.L_x_25) ;  /* 0x0000007400ec8947 */ /* 0x004fea0003800000 */
.L_x_145:
[----:B------:R-:W-:Y:S01]  /*18d0*/  VIADD R12, R12, 0x1 ;  /* 0x000000010c0c7836 */ /* 0x000fe20000000000 */
[----:B------:R2:W-:Y:S04]  /*18e0*/  SYNCS.ARRIVE.TRANS64.A1T0 RZ, [R3+URZ+0x140], RZ ;  /* 0x000140ff03ff79a7 */ /* 0x0005e800081000ff */
[----:B------:R-:W-:-:S04]  /*18f0*/  ISETP.NE.AND P0, PT, R12, 0x2, PT ;  /* 0x000000020c00780c */ /* 0x000fc80003f05270 */
[----:B------:R-:W-:Y:S02]  /*1900*/  SEL R12, R12, RZ, P0 ;  /* 0x000000ff0c0c7207 */ /* 0x000fe40000000000 */
[----:B--2---:R-:W-:-:S04]  /*1910*/  SEL R3, RZ, 0x1, P0 ;  /* 0x00000001ff037807 */ /* 0x004fc80000000000 */
[----:B------:R-:W-:-:S07]  /*1920*/  LOP3.LUT R10, R10, R3, RZ, 0x3c, !PT ;  /* 0x000000030a0a7212 */ /* 0x000fce00078e3cff */
.L_x_24:
[----:B------:R-:W-:Y:S01]  /*1930*/  UMOV UR4, 0x400 ;  /* 0x0000040000047882 */ /* 0x000fe20000000000 */
[----:B------:R-:W-:Y:S01]  /*1940*/  LEA.HI R3, R21, R21, RZ, 0x1 ;  /* 0x0000001515037211 */ /* 0x000fe200078f08ff */
[----:B-1----:R-:W-:Y:S01]  /*1950*/  ULEA UR4, UR37, UR4, 0x18 ;  /* 0x0000000425047291 */ /* 0x002fe2000f8ec0ff */
[----:B------:R-:W-:Y:S01]  /*1960*/  SHF.L.U32 R2, R15, 0x1f, RZ ;  /* 0x0000001f0f027819 */ /* 0x000fe200000006ff */
[----:B------:R-:W-:Y:S01]  /*1970*/  IMAD R20, R20, 0x2, R17 ;  /* 0x0000000214147824 */ /* 0x000fe200078e0211 */
[----:B------:R-:W-:Y:S01]  /*1980*/  UISETP.GE.U32.AND UP0, UPT, UR7, 0xff, UPT ;  /* 0x000000ff0700788c */ /* 0x000fe2000bf06070 */
[----:B------:R-:W-:Y:S01]  /*1990*/  IMAD.SHL.U32 R3, R3, 0x40, RZ ;  /* 0x0000004003037824 */ /* 0x000fe200078e00ff */
[----:B------:R-:W-:Y:S01]  /*19a0*/  ULEA UR5, UR25, UR4, 0x3 ;  /* 0x0000000419057291 */ /* 0x000fe2000f8e18ff */
[----:B------:R-:W-:Y:S01]  /*19b0*/  R2UR UR35, R16 ;  /* 0x00000000102372ca */ /* 0x000fe200000e0000 */
[----:B------:R-:W-:Y:S01]  /*19c0*/  UMOV UR27, URZ ;  /* 0x000000ff001b7c82 */ /* 0x000fe20008000000 */
[----:B------:R-:W-:-:S02]  /*19d0*/  R2UR UR11, R20 ;  /* 0x00000000140b72ca */ /* 0x000fc400000e0000 */
[----:B------:R-:W-:-:S04]  /*19e0*/  LOP3.LUT R3, R3, 0xffffff80, RZ, 0xc0, !PT ;  /* 0xffffff8003037812 */ /* 0x000fc800078ec0ff */
[----:B------:R1:W2:Y:S01]  /*19f0*/  SYNCS.PHASECHK.TRANS64.TRYWAIT P0, [UR5+0x50], R2 ;  /* 0x00005002ff0075a7 */ /* 0x0002a20008001105 */
[----:B------:R-:W-:-:S06]  /*1a00*/  R2UR UR5, R3 ;  /* 0x00000000030572ca */ /* 0x000fcc00000e0000 */
[----:B------:R-:W-:-:S07]  /*1a10*/  UIMAD UR11, UR11, 0x60, URZ ;  /* 0x000000600b0b78a4 */ /* 0x000fce000f8e02ff */
[----:B------:R-:W-:Y:S01]  /*1a20*/  ULOP3.LUT UR35, UR5, 0x40, UR35, 0xf8, !UPT ;  /* 0x0000004005237892 */ /* 0x000fe2000f8ef823 */
[----:B------:R-:W-:Y:S11]  /*1a30*/  BRA.U !UP0, `(.L_x_26) ;  /* 0x0000000108c07547 */ /* 0x000ff6000b800000 */
[----:B------:R-:W-:Y:S01]  /*1a40*/  UMOV UR16, UR21 ;  /* 0x0000001500107c82 */ /* 0x000fe20008000000 */
[----:B------:R-:W-:Y:S01]  /*1a50*/  UMOV UR6, UR25 ;  /* 0x0000001900067c82 */ /* 0x000fe20008000000 */
[----:B------:R-:W-:-:S05]  /*1a60*/  UMOV UR34, URZ ;  /* 0x000000ff00227c82 */ /* 0x000fca0008000000 */
.L_x_32:
[----:B------:R-:W-:Y:S01]  /*1a70*/  @P5 MOV R3, 0xa000 ;  /* 0x0000a00000035802 */ /* 0x000fe20000000f00 */
[----:B------:R-:W-:Y:S01]  /*1a80*/  ULEA UR33, UR6, UR4, 0x3 ;  /* 0x0000000406217291 */ /* 0x000fe2000f8e18ff */
[----:B-12-4-:R-:W-:Y:S11]  /*1a90*/  @P0 BRA `(.L_x_27) ;  /* 0x00000000000c0947 */ /* 0x016ff60003800000 */
[----:B------:R-:W-:Y:S04]  /*1aa0*/  SHF.L.U32 R5, R15, 0x1f, RZ ;  /* 0x0000001f0f057819 */ /* 0x000fe800000006ff */
[----:B------:R-:W2:Y:S02]  /*1ab0*/  SYNCS.PHASECHK.TRANS64.TRYWAIT P0, [UR33+0x50], R5 ;  /* 0x00005005ff0075a7 */ /* 0x000ea40008001121 */
[----:B--2---:R-:W-:Y:S05]  /*1ac0*/  @!P0 BRA `(.L_x_28) ;  /* 0x0000007400808947 */ /* 0x004fea0003800000 */
.L_x_27:
[----:B------:R2:W-:Y:S01]  /*1ad0*/  @P5 SYNCS.ARRIVE.TRANS64 RZ, [UR33], R3 ;  /* 0x00000003ffff59a7 */ /* 0x0005e20008000021 */
[----:B------:R-:W-:Y:S02]  /*1ae0*/  ULOP3.LUT UR5, UR24, 0x2, URZ, 0xfc, !UPT ;  /* 0x0000000218057892 */ /* 0x000fe4000f8efcff */
[----:B------:R-:W-:Y:S02]  /*1af0*/  UIADD3 UR16, UPT, UPT, UR16, 0x1, URZ ;  /* 0x0000000110107890 */ /* 0x000fe4000fffe0ff */
[----:B------:R-:W-:Y:S02]  /*1b00*/  UISETP.NE.AND UP0, UPT, UR5, 0x2, UPT ;  /* 0x000000020500788c */ /* 0x000fe4000bf05270 */
[----:B------:R-:W-:Y:S07]  /*1b10*/  UISETP.NE.AND UP2, UPT, UR16, 0x1, UPT ;  /* 0x000000011000788c */ /* 0x000fee000bf45270 */
[----:B------:R-:W-:Y:S05]  /*1b20*/  BRA.U UP0, `(.L_x_29) ;  /* 0x0000000100047547 */ /* 0x000fea000b800000 */
[----:B------:R-:W-:Y:S05]  /*1b30*/  BPT.TRAP 0x1 ;  /* 0x000000040000795c */ /* 0x000fea0000300000 */
.L_x_29:
[----:B------:R-:W-:Y:S04]  /*1b40*/  BSSY.RECONVERGENT B0, `(.L_x_30) ;  /* 0x0000003000007945 */ /* 0x000fe80003800200 */
[----:B------:R-:W-:Y:S05]  /*1b50*/  @!P4 BRA `(.L_x_31) ;  /* 0x000000000004c947 */ /* 0x000fea0003800000 */
[----:B------:R-:W-:Y:S05]  /*1b60*/  BPT.TRAP 0x1 ;  /* 0x000000040000795c */ /* 0x000fea0000300000 */
.L_x_31:
[----:B------:R-:W-:Y:S05]  /*1b70*/  BSYNC.RECONVERGENT B0 ;  /* 0x0000000000007941 */ /* 0x000fea0003800200 */
.L_x_30:
[----:B------:R-:W-:Y:S02]  /*1b80*/  UIADD3 UR25, UPT, UPT, UR6, 0x1, URZ ;  /* 0x0000000106197890 */ /* 0x000fe4000fffe0ff */
[----:B------:R-:W-:Y:S02]  /*1b90*/  UIADD3 UR18, UP1, UPT, UR22, 0x80, URZ ;  /* 0x0000008016127890 */ /* 0x000fe4000ff3e0ff */
[----:B------:R-:W-:Y:S02]  /*1ba0*/  UISETP.NE.AND UP0, UPT, UR25, 0xa, UPT ;  /* 0x0000000a1900788c */ /* 0x000fe4000bf05270 */
[----:B------:R-:W-:Y:S02]  /*1bb0*/  ULEA UR32, UR6, UR4, 0xd ;  /* 0x0000000406207291 */ /* 0x000fe4000f8e68ff */
[----:B------:R-:W-:Y:S02]  /*1bc0*/  USEL UR9, URZ, 0x1, UP0 ;  /* 0x00000001ff097887 */ /* 0x000fe40008000000 */
[----:B------:R-:W-:Y:S02]  /*1bd0*/  USEL UR25, UR25, URZ, UP0 ;  /* 0x000000ff19197287 */ /* 0x000fe40008000000 */
[----:B------:R-:W-:Y:S02]  /*1be0*/  ULOP3.LUT UR33, UR33, 0xfefffff8, URZ, 0xc0, !UPT ;  /* 0xfefffff821217892 */ /* 0x000fe4000f8ec0ff */
[----:B------:R-:W-:Y:S01]  /*1bf0*/  ULEA UR8, UR25, UR4, 0x3 ;  /* 0x0000000419087291 */ /* 0x000fe2000f8e18ff */
[----:B------:R-:W-:Y:S01]  /*1c00*/  LOP3.LUT R15, R15, UR9, RZ, 0x3c, !PT ;  /* 0x000000090f0f7c12 */ /* 0x000fe2000f8e3cff */
[----:B------:R-:W-:Y:S02]  /*1c10*/  UIADD3.X UR19, UPT, UPT, URZ, UR23, URZ, UP1, !UPT ;  /* 0x00000017ff137290 */ /* 0x000fe40008ffe4ff */
[----:B------:R-:W-:Y:S01]  /*1c20*/  UIADD3 UR32, UPT, UPT, UR32, 0x5300, URZ ;  /* 0x0000530020207890 */ /* 0x000fe2000fffe0ff */
[----:B-1----:R-:W-:Y:S01]  /*1c30*/  SHF.L.U32 R2, R15, 0x1f, RZ ;  /* 0x0000001f0f027819 */ /* 0x002fe200000006ff */
[----:B------:R-:W-:Y:S01]  /*1c40*/  UIMAD UR5, UR6, 0x3000, UR4 ;  /* 0x00003000060578a4 */ /* 0x000fe2000f8e0204 */
[----:B------:R-:W-:Y:S02]  /*1c50*/  UMOV UR30, 0x0 ;  /* 0x00000000001e7882 */ /* 0x000fe40000000000 */
[----:B------:R4:W1:Y:S01]  /*1c60*/  SYNCS.PHASECHK.TRANS64.TRYWAIT P0, [UR8+0x50], R2 ;  /* 0x00005002ff0075a7 */ /* 0x0008620008001108 */
[----:B------:R-:W-:Y:S01]  /*1c70*/  UMOV UR31, 0x10000000 ;  /* 0x10000000001f7882 */ /* 0x000fe20000000000 */
[----:B------:R-:W-:Y:S02]  /*1c80*/  UIADD3 UR28, UP0, UPT, UR22, 0x180, URZ ;  /* 0x00000180161c7890 */ /* 0x000fe4000ff1e0ff */
[----:B------:R2:W-:Y:S01]  /*1c90*/  UTMALDG.3D.2CTA [UR32], [UR18], desc[UR30] ;  /* 0x00001e20120075b4 */ /* 0x0005e20008211000 */
[----:B------:R-:W-:Y:S02]  /*1ca0*/  UIADD3 UR8, UPT, UPT, UR5, 0x19300, URZ ;  /* 0x0001930005087890 */ /* 0x000fe4000fffe0ff */
[----:B------:R-:W-:Y:S01]  /*1cb0*/  UIADD3.X UR29, UPT, UPT, URZ, UR23, URZ, UP0, !UPT ;  /* 0x00000017ff1d7290 */ /* 0x000fe200087fe4ff */
[----:B------:R-:W-:Y:S01]  /*1cc0*/  UMOV UR10, UR34 ;  /* 0x00000022000a7c82 */ /* 0x000fe20008000000 */
[----:B------:R-:W-:Y:S01]  /*1cd0*/  UMOV UR12, UR36 ;  /* 0x00000024000c7c82 */ /* 0x000fe20008000000 */
[----:B------:R-:W-:Y:S01]  /*1ce0*/  UMOV UR9, UR33 ;  /* 0x0000002100097c82 */ /* 0x000fe20008000000 */
[----:B------:R-:W-:Y:S01]  /*1cf0*/  UMOV UR27, UR15 ;  /* 0x0000000f001b7c82 */ /* 0x000fe20008000000 */
[----:B------:R-:W-:Y:S04]  /*1d00*/  UMOV UR6, UR25 ;  /* 0x0000001900067c82 */ /* 0x000fe80008000000 */
[----:B------:R4:W-:Y:S01]  /*1d10*/  UTMALDG.3D.2CTA [UR8], [UR28], desc[UR30] ;  /* 0x00001e081c0075b4 */ /* 0x0009e20008211000 */
[----:B--2---:R-:W-:Y:S01]  /*1d20*/  UIADD3 UR34, UPT, UPT, UR34, 0x80, URZ ;  /* 0x0000008022227890 */ /* 0x004fe2000fffe0ff */
[----:B------:R-:W-:Y:S11]  /*1d30*/  BRA.U UP2, `(.L_x_32) ;  /* 0xfffffffd024c7547 */ /* 0x000ff6000b83ffff */
.L_x_26:
[----:B------:R-:W-:Y:S01]  /*1d40*/  ULEA UR5, UR25, UR4, 0x3 ;  /* 0x0000000419057291 */ /* 0x000fe2000f8e18ff */
[----:B-1--4-:R-:W-:Y:S01]  /*1d50*/  SHF.L.U32 R2, R15, 0x1f, RZ ;  /* 0x0000001f0f027819 */ /* 0x012fe200000006ff */
[----:B------:R-:W-:Y:S01]  /*1d60*/  @!P1 SYNCS.ARRIVE.TRANS64.A1T0 RZ, [UR4+0xd8], RZ ;  /* 0x0000d8ffffff99a7 */ /* 0x000fe20008100004 */
[----:B------:R-:W-:-:S06]  /*1d70*/  UISETP.GT.AND UP0, UPT, UR14, UR13, UPT ;  /* 0x0000000d0e00728c */ /* 0x000fcc000bf04270 */
[----:B--2---:R1:W2:Y:S03]  /*1d80*/  SYNCS.PHASECHK.TRANS64.TRYWAIT P0, [UR5+0x50], R2 ;  /* 0x00005002ff0075a7 */ /* 0x0042a60008001105 */
[----:B------:R-:W-:Y:S05]  /*1d90*/  BRA.U !UP0, `(.L_x_33) ;  /* 0x0000000108c07547 */ /* 0x000fea000b800000 */
[----:B------:R-:W-:Y:S01]  /*1da0*/  UIADD3 UR28, UPT, UPT, UR26, UR27, URZ ;  /* 0x0000001b1a1c7290 */ /* 0x000fe2000fffe0ff */
[----:B------:R-:W-:-:S11]  /*1db0*/  UMOV UR6, UR25 ;  /* 0x0000001900067c82 */ /* 0x000fd60008000000 */
.L_x_39:
[----:B--2---:R-:W-:Y:S01]  /*1dc0*/  @P5 MOV R3, 0xa000 ;  /* 0x0000a00000035802 */ /* 0x004fe20000000f00 */
[----:B------:R-:W-:Y:S01]  /*1dd0*/  ULEA UR17, UR6, UR4, 0x3 ;  /* 0x0000000406117291 */ /* 0x000fe2000f8e18ff */
[----:B-12---:R-:W-:Y:S11]  /*1de0*/  @P0 BRA `(.L_x_34) ;  /* 0x00000000000c0947 */ /* 0x006ff60003800000 */
[----:B------:R-:W-:Y:S04]  /*1df0*/  SHF.L.U32 R5, R15, 0x1f, RZ ;  /* 0x0000001f0f057819 */ /* 0x000fe800000006ff */
[----:B------:R-:W2:Y:S02]  /*1e00*/  SYNCS.PHASECHK.TRANS64.TRYWAIT P0, [UR17+0x50], R5 ;  /* 0x00005005ff0075a7 */ /* 0x000ea40008001111 */
[----:B--2---:R-:W-:Y:S05]  /*1e10*/  @!P0 BRA `(.L_x_35) ;  /* 0x0000007000c48947 */ /* 0x004fea0003800000 */
.L_x_34:
[----:B------:R2:W-:Y:S01]  /*1e20*/  @P5 SYNCS.ARRIVE.TRANS64 RZ, [UR17], R3 ;  /* 0x00000003ffff59a7 */ /* 0x0005e20008000011 */
[----:B------:R-:W-:Y:S04]  /*1e30*/  ULOP3.LUT UR5, UR24, 0x2, URZ, 0xfc, !UPT ;  /* 0x0000000218057892 */ /* 0x000fe8000f8efcff */
[----:B------:R-:W-:Y:S09]  /*1e40*/  UISETP.NE.AND UP0, UPT, UR5, 0x2, UPT ;  /* 0x000000020500788c */ /* 0x000ff2000bf05270 */
[----:B------:R-:W-:Y:S05]  /*1e50*/  BRA.U UP0, `(.L_x_36) ;  /* 0x0000000100047547 */ /* 0x000fea000b800000 */
[----:B------:R-:W-:Y:S05]  /*1e60*/  BPT.TRAP 0x1 ;  /* 0x000000040000795c */ /* 0x000fea0000300000 */
.L_x_36:
[----:B------:R-:W-:Y:S04]  /*1e70*/  BSSY.RECONVERGENT B0, `(.L_x_37) ;  /* 0x0000003000007945 */ /* 0x000fe80003800200 */
[----:B------:R-:W-:Y:S05]  /*1e80*/  @!P4 BRA `(.L_x_38) ;  /* 0x000000000004c947 */ /* 0x000fea0003800000 */
[----:B------:R-:W-:Y:S05]  /*1e90*/  BPT.TRAP 0x1 ;  /* 0x000000040000795c */ /* 0x000fea0000300000 */
.L_x_38:
[----:B------:R-:W-:Y:S05]  /*1ea0*/  BSYNC.RECONVERGENT B0 ;  /* 0x0000000000007941 */ /* 0x000fea0003800200 */
.L_x_37:
[----:B------:R-:W-:Y:S02]  /*1eb0*/  UIADD3 UR25, UPT, UPT, UR6, 0x1, URZ ;  /* 0x0000000106197890 */ /* 0x000fe4000fffe0ff */
[----:B------:R-:W-:Y:S02]  /*1ec0*/  ULEA UR16, UR6, UR4, 0xd ;  /* 0x0000000406107291 */ /* 0x000fe4000f8e68ff */
[----:B------:R-:W-:Y:S02]  /*1ed0*/  UISETP.NE.AND UP0, UPT, UR25, 0xa, UPT ;  /* 0x0000000a1900788c */ /* 0x000fe4000bf05270 */
[----:B------:R-:W-:Y:S02]  /*1ee0*/  UIADD3 UR38, UP1, UPT, UR22, 0x80, URZ ;  /* 0x0000008016267890 */ /* 0x000fe4000ff3e0ff */
[----:B------:R-:W-:Y:S02]  /*1ef0*/  USEL UR9, URZ, 0x1, UP0 ;  /* 0x00000001ff097887 */ /* 0x000fe40008000000 */
[----:B------:R-:W-:Y:S02]  /*1f00*/  USEL UR25, UR25, URZ, UP0 ;  /* 0x000000ff19197287 */ /* 0x000fe40008000000 */
[----:B------:R-:W-:Y:S02]  /*1f10*/  ULOP3.LUT UR17, UR17, 0xfefffff8, URZ, 0xc0, !UPT ;  /* 0xfefffff811117892 */ /* 0x000fe4000f8ec0ff */
[----:B------:R-:W-:Y:S01]  /*1f20*/  ULEA UR8, UR25, UR4, 0x3 ;  /* 0x0000000419087291 */ /* 0x000fe2000f8e18ff */
[----:B------:R-:W-:Y:S01]  /*1f30*/  LOP3.LUT R15, R15, UR9, RZ, 0x3c, !PT ;  /* 0x000000090f0f7c12 */ /* 0x000fe2000f8e3cff */
[----:B------:R-:W-:Y:S02]  /*1f40*/  USHF.L.U32 UR18, UR27, 0x7, URZ ;  /* 0x000000071b127899 */ /* 0x000fe400080006ff */
[----:B------:R-:W-:Y:S01]  /*1f50*/  UIADD3 UR16, UPT, UPT, UR16, 0x5300, URZ ;  /* 0x0000530010107890 */ /* 0x000fe2000fffe0ff */
[----:B-1----:R-:W-:Y:S01]  /*1f60*/  SHF.L.U32 R2, R15, 0x1f, RZ ;  /* 0x0000001f0f027819 */ /* 0x002fe200000006ff */
[----:B------:R-:W-:Y:S02]  /*1f70*/  UIADD3.X UR39, UPT, UPT, URZ, UR23, URZ, UP1, !UPT ;  /* 0x00000017ff277290 */ /* 0x000fe40008ffe4ff */
[----:B------:R-:W-:Y:S01]  /*1f80*/  UIMAD UR5, UR6, 0x3000, UR4 ;  /* 0x00003000060578a4 */ /* 0x000fe2000f8e0204 */
[----:B------:R4:W1:Y:S01]  /*1f90*/  SYNCS.PHASECHK.TRANS64.TRYWAIT P0, [UR8+0x50], R2 ;  /* 0x00005002ff0075a7 */ /* 0x0008620008001108 */
[----:B------:R-:W-:Y:S02]  /*1fa0*/  UIADD3 UR32, UP0, UPT, UR22, 0x180, URZ ;  /* 0x0000018016207890 */ /* 0x000fe4000ff1e0ff */
[----:B------:R-:W-:Y:S01]  /*1fb0*/  UIADD3 UR8, UPT, UPT, UR5, 0x19300, URZ ;  /* 0x0001930005087890 */ /* 0x000fe2000fffe0ff */
[----:B------:R-:W-:Y:S01]  /*1fc0*/  UMOV UR30, 0x0 ;  /* 0x00000000001e7882 */ /* 0x000fe20000000000 */
[----:B------:R-:W-:Y:S01]  /*1fd0*/  UMOV UR31, 0x10000000 ;  /* 0x10000000001f7882 */ /* 0x000fe20000000000 */
[----:B------:R-:W-:Y:S01]  /*1fe0*/  UMOV UR19, UR35 ;  /* 0x0000002300137c82 */ /* 0x000fe20008000000 */
[----:B------:R-:W-:Y:S01]  /*1ff0*/  UMOV UR20, UR36 ;  /* 0x0000002400147c82 */ /* 0x000fe20008000000 */
[----:B------:R-:W-:Y:S01]  /*2000*/  UIADD3.X UR33, UPT, UPT, URZ, UR23, URZ, UP0, !UPT ;  /* 0x00000017ff217290 */ /* 0x000fe200087fe4ff */
[----:B------:R4:W-:Y:S01]  /*2010*/  UTMALDG.3D.2CTA [UR16], [UR38], desc[UR30] ;  /* 0x00001e10260075b4 */ /* 0x0009e20008211000 */
[----:B------:R-:W-:Y:S01]  /*2020*/  UIADD3 UR27, UPT, UPT, UR27, 0x1, URZ ;  /* 0x000000011b1b7890 */ /* 0x000fe2000fffe0ff */
[----:B------:R-:W-:Y:S01]  /*2030*/  UMOV UR12, UR36 ;  /* 0x00000024000c7c82 */ /* 0x000fe20008000000 */
[----:B------:R-:W-:Y:S01]  /*2040*/  UMOV UR9, UR17 ;  /* 0x0000001100097c82 */ /* 0x000fe20008000000 */
[----:B------:R-:W-:Y:S01]  /*2050*/  UMOV UR10, UR18 ;  /* 0x00000012000a7c82 */ /* 0x000fe20008000000 */
[----:B------:R-:W-:Y:S03]  /*2060*/  UISETP.NE.AND UP0, UPT, UR27, UR28, UPT ;  /* 0x0000001c1b00728c */ /* 0x000fe6000bf05270 */
[----:B------:R4:W-:Y:S01]  /*2070*/  UTMALDG.3D.2CTA [UR8], [UR32], desc[UR30] ;  /* 0x00001e08200075b4 */ /* 0x0009e20008211000 */
[----:B------:R-:W-:Y:S05]  /*2080*/  UMOV UR6, UR25 ;  /* 0x0000001900067c82 */ /* 0x000fea0008000000 */
[----:B----4-:R-:W-:Y:S05]  /*2090*/  BRA.U UP0, `(.L_x_39) ;  /* 0xfffffffd00487547 */ /* 0x010fea000b83ffff */
.L_x_33:
[C---:B-1----:R-:W-:Y:S01]  /*20a0*/  LEA R2, R14.reuse, UR4, 0x3 ;  /* 0x000000040e027c11 */ /* 0x042fe2000f8e18ff */
[----:B------:R-:W-:Y:S01]  /*20b0*/  NOP ;  /* 0x0000000000007918 */ /* 0x000fe20000000000 */
[----:B--2---:R-:W-:Y:S02]  /*20c0*/  SHF.L.U32 R3, R13, 0x1f, RZ ;  /* 0x0000001f0d037819 */ /* 0x004fe400000006ff */
[----:B------:R-:W-:Y:S02]  /*20d0*/  LEA R4, R14, UR4, 0x4 ;  /* 0x000000040e047c11 */ /* 0x000fe4000f8e20ff */
[----:B------:R-:W1:Y:S02]  /*20e0*/  SYNCS.PHASECHK.TRANS64.TRYWAIT P0, [R2+URZ+0xe0], R3 ;  /* 0x0000e003020075a7 */ /* 0x000e6400080011ff */
[----:B-1----:R-:W-:Y:S05]  /*20f0*/  @!P0 BRA `(.L_x_40) ;  /* 0x0000007000248947 */ /* 0x002fea0003800000 */
.L_x_148:
[----:B------:R-:W2:Y:S01]  /*2100*/  LDS.128 R4, [R4+0x170] ;  /* 0x0001700004047984 */ /* 0x000ea20000000c00 */
[----:B------:R-:W-:Y:S01]  /*2110*/  ISETP.GE.AND P0, PT, R40, 0x1, PT ;  /* 0x000000012800780c */ /* 0x000fe20003f06270 */
[----:B-1----:R-:W-:Y:S01]  /*2120*/  VIADD R2, R2, 0xf0 ;  /* 0x000000f002027836 */ /* 0x002fe20000000000 */
[----:B------:R-:W-:Y:S01]  /*2130*/  @!PT LDS RZ, [RZ] ;  /* 0x00000000fffff984 */ /* 0x000fe20000000800 */
[----:B------:R-:W-:Y:S01]  /*2140*/  @!PT LDS RZ, [RZ] ;  /* 0x00000000fffff984 */ /* 0x000fe20000000800 */
[----:B------:R-:W-:Y:S01]  /*2150*/  @!PT LDS RZ, [RZ] ;  /* 0x00000000fffff984 */ /* 0x000fe20000000800 */
[----:B------:R-:W-:Y:S01]  /*2160*/  @!PT LDS RZ, [RZ] ;  /* 0x00000000fffff984 */ /* 0x000fe20000000800 */
[----:B------:R1:W-:Y:S06]  /*2170*/  MEMBAR.ALL.CTA ;  /* 0x0000000000007992 */ /* 0x0003ec0000008000 */
[----:B-1----:R-:W1:Y:S01]  /*2180*/  FENCE.VIEW.ASYNC.S ;  /* 0x00000000000073c6 */ /* 0x002e620000000000 */
[----:B------:R-:W-:-:S04]  /*2190*/  PRMT R2, RZ, 0x654, R2 ;  /* 0x00000654ff027816 */ /* 0x000fc80000000002 */
[----:B-1----:R1:W-:Y:S01]  /*21a0*/  SYNCS.ARRIVE.TRANS64.RED.A1T0 RZ, [R2+URZ], RZ ;  /* 0x000000ff02ff79a7 */ /* 0x0023e200081004ff */
[----:B--2---:R-:W-:-:S13]  /*21b0*/  LOP3.LUT P2, RZ, R6, 0x1, RZ, 0xc0, !PT ;  /* 0x0000000106ff7812 */ /* 0x004fda000784c0ff */
[----:B------:R-:W-:Y:S01]  /*21c0*/  @P2 SHF.R.U32.HI R3, RZ, 0x10, R5 ;  /* 0x00000010ff032819 */ /* 0x000fe20000011605 */
[----:B------:R-:W-:Y:S01]  /*21d0*/  VOTEU.ANY UP0, P2 ;  /* 0x0000000000ff7886 */ /* 0x000fe20001000100 */
[----:B------:R-:W-:Y:S02]  /*21e0*/  @P2 MOV R11, R4 ;  /* 0x00000004000b2202 */ /* 0x000fe40000000f00 */
[----:B------:R-:W-:Y:S02]  /*21f0*/  @P2 R2UR.BROADCAST UR5, R3 ;  /* 0x00000000030522ca */ /* 0x000fe400008e0000 */
[----:B------:R-:W-:-:S11]  /*2200*/  @P2 LOP3.LUT R8, R5, 0xffff, RZ, 0xc0, !PT ;  /* 0x0000ffff05082812 */ /* 0x000fd600078ec0ff */
[----:B------:R-:W-:Y:S01]  /*2210*/  @UP0 UMOV UR36, UR5 ;  /* 0x0000000500240c82 */ /* 0x000fe20008000000 */
[----:B-1----:R-:W-:Y:S05]  /*2220*/  @!P0 BRA `(.L_x_41) ;  /* 0x0000000000b88947 */ /* 0x002fea0003800000 */
[----:B------:R-:W3:Y:S01]  /*2230*/  LDC.64 R4, c[0x0][0xb18] ;  /* 0x0002c600ff047b82 */ /* 0x000ee20000000a00 */
[----:B------:R-:W-:-:S07]  /*2240*/  ISETP.NE.AND P3, PT, R40, 0x1, PT ;  /* 0x000000012800780c */ /* 0x000fce0003f65270 */
[----:B------:R-:W1:Y:S08]  /*2250*/  LDC.64 R6, c[0x0][0xb10] ;  /* 0x0002c400ff067b82 */ /* 0x000e700000000a00 */
[----:B------:R-:W2:Y:S08]  /*2260*/  LDC R18, c[0x0][0xb20] ;  /* 0x0002c800ff127b82 */ /* 0x000eb00000000800 */
[----:B------:R-:W4:Y:S01]  /*2270*/  LDC R20, c[0x0][0xb0c] ;  /* 0x0002c300ff147b82 */ /* 0x000f220000000800 */
[----:B---3--:R-:W-:Y:S01]  /*2280*/  IMAD.HI.U32 R19, R0, R5, RZ ;  /* 0x0000000500137227 */ /* 0x008fe200078e00ff */
[----:B------:R-:W-:-:S03]  /*2290*/  ISETP.NE.AND P0, PT, R4, 0x1, PT ;  /* 0x000000010400780c */ /* 0x000fc60003f05270 */
[----:B------:R-:W-:-:S03]  /*22a0*/  IMAD.HI.U32 R5, R8, R5, RZ ;  /* 0x0000000508057227 */ /* 0x000fc600078e00ff */
[----:B------:R-:W3:Y:S01]  /*22b0*/  LDC.64 R2, c[0x0][0xb28] ;  /* 0x0002ca00ff027b82 */ /* 0x000ee20000000a00 */
[----:B-1----:R-:W-:-:S04]  /*22c0*/  IMAD.HI.U32 R22, R9, R6, RZ ;  /* 0x0000000609167227 */ /* 0x002fc800078e00ff */
[----:B------:R-:W-:Y:S01]  /*22d0*/  IMAD.HI.U32 R24, R11, R6, RZ ;  /* 0x000000060b187227 */ /* 0x000fe200078e00ff */
[----:B------:R-:W-:Y:S02]  /*22e0*/  SHF.R.U32.HI R22, RZ, R7, R22 ;  /* 0x00000007ff167219 */ /* 0x000fe40000011616 */
[-C--:B--2---:R-:W-:Y:S02]  /*22f0*/  SHF.R.U32.HI R19, RZ, R18.reuse, R19 ;  /* 0x00000012ff137219 */ /* 0x084fe40000011613 */
[----:B------:R-:W-:Y:S02]  /*2300*/  SHF.R.U32.HI R5, RZ, R18, R5 ;  /* 0x00000012ff057219 */ /* 0x000fe40000011605 */
[----:B------:R-:W-:Y:S02]  /*2310*/  SEL R19, R0, R19, !P0 ;  /* 0x0000001300137207 */ /* 0x000fe40004000000 */
[----:B------:R-:W-:Y:S02]  /*2320*/  SHF.R.U32.HI R24, RZ, R7, R24 ;  /* 0x00000007ff187219 */ /* 0x000fe40000011618 */
[----:B----4-:R-:W-:-:S02]  /*2330*/  ISETP.NE.AND P1, PT, R20, 0x1, PT ;  /* 0x000000011400780c */ /* 0x010fc40003f25270 */
[----:B------:R-:W-:Y:S02]  /*2340*/  SEL R5, R8, R5, !P0 ;  /* 0x0000000508057207 */ /* 0x000fe40004000000 */
[----:B------:R-:W-:Y:S02]  /*2350*/  SEL R21, R9, R22, !P1 ;  /* 0x0000001609157207 */ /* 0x000fe40004800000 */
[----:B------:R-:W-:Y:S01]  /*2360*/  SEL R7, R11, R24, !P1 ;  /* 0x000000180b077207 */ /* 0x000fe20004800000 */
[----:B---3--:R-:W-:-:S04]  /*2370*/  IMAD.HI.U32 R22, R19, R2, RZ ;  /* 0x0000000213167227 */ /* 0x008fc800078e00ff */
[----:B------:R-:W-:Y:S01]  /*2380*/  IMAD.HI.U32 R6, R21, R2, RZ ;  /* 0x0000000215067227 */ /* 0x000fe200078e00ff */
[----:B------:R-:W-:-:S04]  /*2390*/  @P3 SHF.R.U32.HI R19, RZ, R3, R22 ;  /* 0x00000003ff133219 */ /* 0x000fc80000011616 */
[----:B------:R-:W-:Y:S01]  /*23a0*/  @P3 SHF.R.U32.HI R21, RZ, R3, R6 ;  /* 0x00000003ff153219 */ /* 0x000fe20000011606 */
[----:B------:R-:W-:-:S04]  /*23b0*/  IMAD R19, R40, R19, RZ ;  /* 0x0000001328137224 */ /* 0x000fc800078e02ff */
[----:B------:R-:W-:Y:S01]  /*23c0*/  IMAD R6, R40, R21, RZ ;  /* 0x0000001528067224 */ /* 0x000fe200078e02ff */
[C---:B------:R-:W-:Y:S02]  /*23d0*/  ISETP.GE.AND P0, PT, R5.reuse, R19, PT ;  /* 0x000000130500720c */ /* 0x040fe40003f06270 */
[----:B------:R-:W-:Y:S02]  /*23e0*/  IADD3 R19, PT, PT, -R5, RZ, RZ ;  /* 0x000000ff05137210 */ /* 0x000fe40007ffe1ff */
[----:B------:R-:W-:Y:S01]  /*23f0*/  ISETP.GE.OR P0, PT, R7, R6, P0 ;  /* 0x000000060700720c */ /* 0x000fe20000706670 */
[----:B------:R-:W-:-:S04]  /*2400*/  IMAD.HI.U32 R6, R5, R2, RZ ;  /* 0x0000000205067227 */ /* 0x000fc800078e00ff */
[----:B------:R-:W-:Y:S01]  /*2410*/  IMAD R8, R4, R19, R8 ;  /* 0x0000001304087224 */ /* 0x000fe200078e0208 */
[----:B------:R-:W-:-:S04]  /*2420*/  SHF.R.U32.HI R6, RZ, R3, R6 ;  /* 0x00000003ff067219 */ /* 0x000fc80000011606 */
[----:B------:R-:W-:-:S03]  /*2430*/  SEL R6, R5, R6, !P3 ;  /* 0x0000000605067207 */ /* 0x000fc60005800000 */
[----:B------:R-:W-:-:S04]  /*2440*/  @!P0 IMAD.HI.U32 R18, R7, R2, RZ ;  /* 0x0000000207128227 */ /* 0x000fc800078e00ff */
[----:B------:R-:W-:Y:S01]  /*2450*/  IMAD.MOV R2, RZ, RZ, -R6 ;  /* 0x000000ffff027224 */ /* 0x000fe200078e0a06 */
[----:B------:R-:W-:-:S03]  /*2460*/  @!P0 SHF.R.U32.HI R18, RZ, R3, R18 ;  /* 0x00000003ff128219 */ /* 0x000fc60000011612 */
[----:B------:R-:W-:Y:S01]  /*2470*/  IMAD R2, R40, R2, R5 ;  /* 0x0000000228027224 */ /* 0x000fe200078e0205 */
        /* <DEDUP_REMOVED lines=9> */
.L_x_41:
[----:B------:R-:W1:Y:S02]  /*2510*/  LDCU UR5, c[0x0][0xb30] ;  /* 0x00016600ff0577ac */ /* 0x000e640008000800 */
[----:B-1----:R-:W-:-:S09]  /*2520*/  UISETP.NE.AND UP0, UPT, UR5, 0x1, UPT ;  /* 0x000000010500788c */ /* 0x002fd2000bf05270 */
[----:B------:R-:W-:Y:S05]  /*2530*/  BRA.U UP0, `(.L_x_42) ;  /* 0x0000000100407547 */ /* 0x000fea000b800000 */
[----:B------:R-:W1:Y:S08]  /*2540*/  LDC.64 R4, c[0x0][0xb10] ;  /* 0x0002c400ff047b82 */ /* 0x000e700000000a00 */
[----:B------:R-:W2:Y:S08]  /*2550*/  LDC.64 R2, c[0x0][0xb18] ;  /* 0x0002c600ff027b82 */ /* 0x000eb00000000a00 */
[----:B------:R-:W4:Y:S08]  /*2560*/  LDC R6, c[0x0][0xb20] ;  /* 0x0002c800ff067b82 */ /* 0x000f300000000800 */
[----:B------:R-:W3:Y:S01]  /*2570*/  LDC R18, c[0x0][0xb0c] ;  /* 0x0002c300ff127b82 */ /* 0x000ee20000000800 */
[----:B-1----:R-:W-:-:S05]  /*2580*/  IMAD.HI.U32 R4, R11, R4, RZ ;  /* 0x000000040b047227 */ /* 0x002fca00078e00ff */
[----:B------:R-:W-:Y:S01]  /*2590*/  SHF.R.U32.HI R4, RZ, R5, R4 ;  /* 0x00000005ff047219 */ /* 0x000fe20000011604 */
[----:B--2---:R-:W-:Y:S01]  /*25a0*/  IMAD.HI.U32 R3, R8, R3, RZ ;  /* 0x0000000308037227 */ /* 0x004fe200078e00ff */
[----:B------:R-:W-:-:S04]  /*25b0*/  ISETP.NE.AND P0, PT, R2, 0x1, PT ;  /* 0x000000010200780c */ /* 0x000fc80003f05270 */
[----:B----4-:R-:W-:-:S04]  /*25c0*/  SHF.R.U32.HI R3, RZ, R6, R3 ;  /* 0x00000006ff037219 */ /* 0x010fc80000011603 */
[----:B------:R-:W-:Y:S02]  /*25d0*/  SEL R3, R8, R3, !P0 ;  /* 0x0000000308037207 */ /* 0x000fe40004000000 */
[----:B---3--:R-:W-:-:S04]  /*25e0*/  ISETP.NE.AND P1, PT, R18, 0x1, PT ;  /* 0x000000011200780c */ /* 0x008fc80003f25270 */
[----:B------:R-:W-:-:S05]  /*25f0*/  SEL R4, R11, R4, !P1 ;  /* 0x000000040b047207 */ /* 0x000fca0004800000 */
[----:B------:R-:W-:Y:S02]  /*2600*/  IMAD.IADD R5, R3, 0x1, -R4 ;  /* 0x0000000103057824 */ /* 0x000fe400078e0a04 */
[----:B------:R-:W-:Y:S02]  /*2610*/  IMAD.IADD R3, R4, 0x1, -R3 ;  /* 0x0000000104037824 */ /* 0x000fe400078e0a03 */
[----:B------:R-:W-:Y:S02]  /*2620*/  IMAD R11, R5, R18, R11 ;  /* 0x00000012050b7224 */ /* 0x000fe400078e020b */
[----:B------:R-:W-:-:S07]  /*2630*/  IMAD R8, R3, R2, R8 ;  /* 0x0000000203087224 */ /* 0x000fce00078e0208 */
.L_x_42:
[----:B------:R-:W-:Y:S01]  /*2640*/  VIADD R14, R14, 0x1 ;  /* 0x000000010e0e7836 */ /* 0x000fe20000000000 */
[----:B------:R-:W-:Y:S01]  /*2650*/  PLOP3.LUT P1, PT, PT, PT, PT, 0x80, 0x8 ;  /* 0x000000000008781c */ /* 0x000fe20003f2f070 */
[----:B------:R-:W-:Y:S02]  /*2660*/  IMAD.IADD R21, R11, 0x1, R88 ;  /* 0x000000010b157824 */ /* 0x000fe400078e0258 */
[----:B------:R-:W-:Y:S01]  /*2670*/  IMAD.IADD R20, R8, 0x1, R81 ;  /* 0x0000000108147824 */ /* 0x000fe200078e0251 */
[----:B------:R-:W-:-:S04]  /*2680*/  ISETP.NE.AND P0, PT, R14, 0x2, PT ;  /* 0x000000020e00780c */ /* 0x000fc80003f05270 */
[----:B------:R-:W-:Y:S02]  /*2690*/  SEL R2, RZ, 0x1, P0 ;  /* 0x00000001ff027807 */ /* 0x000fe40000000000 */
[----:B------:R-:W-:Y:S02]  /*26a0*/  SEL R14, R14, RZ, P0 ;  /* 0x000000ff0e0e7207 */ /* 0x000fe40000000000 */
[----:B------:R-:W-:Y:S01]  /*26b0*/  LOP3.LUT R13, R13, R2, RZ, 0x3c, !PT ;  /* 0x000000020d0d7212 */ /* 0x000fe200078e3cff */
[----:B------:R-:W-:Y:S06]  /*26c0*/  @P2 BRA `(.L_x_43) ;  /* 0xfffffff000582947 */ /* 0x000fec000383ffff */
[----:B------:R-:W-:Y:S01]  /*26d0*/  UIADD3 UR4, UPT, UPT, UR4, 0x50, URZ ;  /* 0x0000005004047890 */ /* 0x000fe2000fffe0ff */
[----:B------:R-:W-:-:S03]  /*26e0*/  SHF.L.U32 R3, R15, 0x1f, RZ ;  /* 0x0000001f0f037819 */ /* 0x000fc600000006ff */
[----:B------:R-:W-:-:S09]  /*26f0*/  ULEA UR5, UR25, UR4, 0x3 ;  /* 0x0000000419057291 */ /* 0x000fd2000f8e18ff */
[----:B------:R-:W1:Y:S02]  /*2700*/  SYNCS.PHASECHK.TRANS64.TRYWAIT P0, [UR5], R3 ;  /* 0x00000003ff0075a7 */ /* 0x000e640008001105 */
[----:B-1----:R-:W-:Y:S05]  /*2710*/  @!P0 BRA `(.L_x_44) ;  /* 0x0000006800b08947 */ /* 0x002fea0003800000 */
.L_x_150:
[----:B------:R-:W-:-:S04]  /*2720*/  UIADD3 UR6, UPT, UPT, UR25, 0x1, URZ ;  /* 0x0000000119067890 */ /* 0x000fc8000fffe0ff */
[----:B------:R-:W-:-:S04]  /*2730*/  UISETP.NE.AND UP0, UPT, UR6, 0xa, UPT ;  /* 0x0000000a0600788c */ /* 0x000fc8000bf05270 */
[----:B------:R-:W-:Y:S02]  /*2740*/  USEL UR7, URZ, 0x1, UP0 ;  /* 0x00000001ff077887 */ /* 0x000fe40008000000 */
[----:B------:R-:W-:-:S04]  /*2750*/  USEL UR6, UR6, URZ, UP0 ;  /* 0x000000ff06067287 */ /* 0x000fc80008000000 */
[----:B------:R-:W-:Y:S01]  /*2760*/  ULEA UR5, UR6, UR4, 0x3 ;  /* 0x0000000406057291 */ /* 0x000fe2000f8e18ff */
[----:B------:R-:W-:-:S04]  /*2770*/  LOP3.LUT R2, R15, UR7, RZ, 0x3c, !PT ;  /* 0x000000070f027c12 */ /* 0x000fc8000f8e3cff */
[----:B-1----:R-:W-:-:S04]  /*2780*/  SHF.L.U32 R3, R2, 0x1f, RZ ;  /* 0x0000001f02037819 */ /* 0x002fc800000006ff */
[----:B------:R-:W1:Y:S02]  /*2790*/  SYNCS.PHASECHK.TRANS64.TRYWAIT P0, [UR5], R3 ;  /* 0x00000003ff0075a7 */ /* 0x000e640008001105 */
[----:B-1----:R-:W-:Y:S05]  /*27a0*/  @!P0 BRA `(.L_x_45) ;  /* 0x0000006800a48947 */ /* 0x002fea0003800000 */
.L_x_152:
        /* <DEDUP_REMOVED lines=9> */
.L_x_154:
        /* <DEDUP_REMOVED lines=9> */
.L_x_156:
        /* <DEDUP_REMOVED lines=9> */
.L_x_158:
        /* <DEDUP_REMOVED lines=9> */
.L_x_160:
        /* <DEDUP_REMOVED lines=9> */
.L_x_162:
        /* <DEDUP_REMOVED lines=9> */
.L_x_164:
        /* <DEDUP_REMOVED lines=9> */
.L_x_166:
[----:B------:R-:W-:-:S04]  /*2ba0*/  UIADD3 UR6, UPT, UPT, UR6, 0x1, URZ ;  /* 0x0000000106067890 */ /* 0x000fc8000fffe0ff */
[----:B------:R-:W-:-:S04]  /*2bb0*/  UISETP.NE.AND UP0, UPT, UR6, 0xa, UPT ;  /* 0x0000000a0600788c */ /* 0x000fc8000bf05270 */
[----:B------:R-:W-:Y:S02]  /*2bc0*/  USEL UR5, URZ, 0x1, UP0 ;  /* 0x00000001ff057887 */ /* 0x000fe40008000000 */
[----:B------:R-:W-:-:S04]  /*2bd0*/  USEL UR6, UR6, URZ, UP0 ;  /* 0x000000ff06067287 */ /* 0x000fc80008000000 */
[----:B------:R-:W-:Y:S01]  /*2be0*/  ULEA UR6, UR6, UR4, 0x3 ;  /* 0x0000000406067291 */ /* 0x000fe2000f8e18ff */
[----:B-1----:R-:W-:-:S04]  /*2bf0*/  LOP3.LUT R3, R2, UR5, RZ, 0x3c, !PT ;  /* 0x0000000502037c12 */ /* 0x002fc8000f8e3cff */
[----:B------:R-:W-:Y:S01]  /*2c00*/  SHF.L.U32 R3, R3, 0x1f, RZ ;  /* 0x0000001f03037819 */ /* 0x000fe200000006ff */
[----:B---3--:R-:W-:-:S07]  /*2c10*/  IMAD.U32 R0, RZ, RZ, UR6 ;  /* 0x00000006ff007e24 */ /* 0x008fce000f8e00ff */
.L_x_53:
[----:B-1----:R1:W2:Y:S02]  /*2c20*/  SYNCS.PHASECHK.TRANS64.TRYWAIT P0, [R0+URZ], R3 ;  /* 0x00000003000075a7 */ /* 0x0022a400080011ff */
[----:B--2---:R-:W-:Y:S05]  /*2c30*/  @!P0 NANOSLEEP.SYNCS 0x989680 ;  /* 0x009896800000895d */ /* 0x004fea0003900000 */
[----:B------:R-:W2:Y:S02]  /*2c40*/  @!P0 SYNCS.PHASECHK.TRANS64 P0, [R0+URZ], R3 ;  /* 0x00000003000085a7 */ /* 0x000ea400080010ff */
[----:B--2---:R-:W-:Y:S05]  /*2c50*/  @P0 EXIT ;  /* 0x000000000000094d */ /* 0x004fea0003800000 */
[----:B------:R-:W-:Y:S05]  /*2c60*/  BRA `(.L_x_53) ;  /* 0xfffffffc00ec7947 */ /* 0x000fea000383ffff */
.L_x_23:
[----:B------:R-:W-:-:S04]  /*2c70*/  UISETP.NE.AND UP1, UPT, UR37, URZ, UPT ;  /* 0x000000ff2500728c */ /* 0x000fc8000bf25270 */
[----:B------:R-:W-:-:S09]  /*2c80*/  UISETP.NE.OR UP1, UPT, UR10, 0x1, UP1 ;  /* 0x000000010a00788c */ /* 0x000fd20008f25670 */
[----:B------:R-:W-:Y:S05]  /*2c90*/  BRA.U UP1, `(.L_x_54) ;  /* 0x00000005014c7547 */ /* 0x000fea000b800000 */
[----:B------:R-:W-:Y:S01]  /*2ca0*/  HFMA2 R11, -RZ, RZ, 0, 0 ;  /* 0x00000000ff0b7431 */ /* 0x000fe200000001ff */
[----:B------:R-:W-:Y:S01]  /*2cb0*/  ISETP.GE.U32.AND P2, PT, R10, 0x2, PT ;  /* 0x000000020a00780c */ /* 0x000fe20003f46070 */
[----:B------:R-:W-:Y:S01]  /*2cc0*/  IMAD.MOV.U32 R12, RZ, RZ, 0x1 ;  /* 0x00000001ff0c7424 */ /* 0x000fe200078e00ff */
[----:B------:R-:W-:Y:S01]  /*2cd0*/  CS2R R8, SRZ ;  /* 0x0000000000087805 */ /* 0x000fe2000001ff00 */
[----:B------:R-:W-:Y:S01]  /*2ce0*/  IMAD.MOV.U32 R3, RZ, RZ, RZ ;  /* 0x000000ffff037224 */ /* 0x000fe200078e00ff */
[----:B------:R-:W-:Y:S01]  /*2cf0*/  UMOV UR4, 0x400 ;  /* 0x0000040000047882 */ /* 0x000fe20000000000 */
[----:B------:R-:W-:Y:S01]  /*2d00*/  UMOV UR6, URZ ;  /* 0x000000ff00067c82 */ /* 0x000fe20008000000 */
[----:B------:R-:W-:-:S12]  /*2d10*/  ULEA UR37, UR37, UR4, 0x18 ;  /* 0x0000000425257291 */ /* 0x000fd8000f8ec0ff */
.L_x_58:
[----:B------:R-:W-:Y:S02]  /*2d20*/  LEA R0, R3, UR37, 0x3 ;  /* 0x0000002503007c11 */ /* 0x000fe4000f8e18ff */
[----:B------:R-:W-:-:S03]  /*2d30*/  SHF.L.U32 R5, R8, 0x1f, RZ ;  /* 0x0000001f08057819 */ /* 0x000fc600000006ff */
[----:B------:R-:W-:Y:S01]  /*2d40*/  VIADD R4, R0, 0x150 ;  /* 0x0000015000047836 */ /* 0x000fe20000000000 */
[----:B------:R-:W1:Y:S02]  /*2d50*/  SYNCS.PHASECHK.TRANS64.TRYWAIT P0, [R0+URZ+0x140], R5 ;  /* 0x00014005000075a7 */ /* 0x000e6400080011ff */
[----:B-1----:R-:W-:Y:S05]  /*2d60*/  @!P0 BRA `(.L_x_55) ;  /* 0x0000006400f48947 */ /* 0x002fea0003800000 */
.L_x_167:
[----:B------:R-:W-:Y:S01]  /*2d70*/  ULEA UR5, UR6, UR37, 0x3 ;  /* 0x0000002506057291 */ /* 0x000fe2000f8e18ff */
[----:B------:R-:W-:Y:S01]  /*2d80*/  PRMT R4, RZ, 0x654, R4 ;  /* 0x00000654ff047816 */ /* 0x000fe20000000004 */
[----:B-1----:R-:W-:Y:S01]  /*2d90*/  @!P2 IMAD.MOV.U32 R5, RZ, RZ, 0x10 ;  /* 0x00000010ff05a424 */ /* 0x002fe200078e00ff */
[----:B------:R-:W-:Y:S01]  /*2da0*/  SHF.L.U32 R7, R12, 0x1f, RZ ;  /* 0x0000001f0c077819 */ /* 0x000fe200000006ff */
[----:B------:R-:W-:Y:S01]  /*2db0*/  UIADD3 UR4, UPT, UPT, UR5, 0xe0, URZ ;  /* 0x000000e005047890 */ /* 0x000fe2000fffe0ff */
[----:B------:R1:W-:Y:S05]  /*2dc0*/  SYNCS.ARRIVE.TRANS64.RED.A1T0 RZ, [R4+URZ], RZ ;  /* 0x000000ff04ff79a7 */ /* 0x0003ea00081004ff */
[----:B------:R-:W-:Y:S01]  /*2dd0*/  IMAD.U32 R13, RZ, RZ, UR4 ;  /* 0x00000004ff0d7e24 */ /* 0x000fe2000f8e00ff */
[----:B------:R-:W2:Y:S04]  /*2de0*/  SYNCS.PHASECHK.TRANS64.TRYWAIT P0, [UR5+0xf0], R7 ;  /* 0x0000f007ff0075a7 */ /* 0x000ea80008001105 */
[----:B------:R-:W-:Y:S01]  /*2df0*/  PRMT R13, R10, 0x654, R13 ;  /* 0x000006540a0d7816 */ /* 0x000fe2000000000d */
[----:B-12---:R-:W-:Y:S06]  /*2e00*/  @!P0 BRA `(.L_x_56) ;  /* 0x0000006400e08947 */ /* 0x006fec0003800000 */
.L_x_169:
[----:B------:R-:W-:Y:S01]  /*2e10*/  ULEA UR4, UR6, UR37, 0x4 ;  /* 0x0000002506047291 */ /* 0x000fe2000f8e20ff */
[----:B------:R-:W-:Y:S01]  /*2e20*/  SEL R2, R13, R2, !P2 ;  /* 0x000000020d027207 */ /* 0x000fe20005000000 */
[----:B------:R-:W-:Y:S01]  /*2e30*/  UIADD3 UR5, UPT, UPT, UR5, 0xe0, URZ ;  /* 0x000000e005057890 */ /* 0x000fe2000fffe0ff */
[----:B-1----:R-:W-:Y:S01]  /*2e40*/  LEA R0, R11, UR37, 0x3 ;  /* 0x000000250b007c11 */ /* 0x002fe2000f8e18ff */
[----:B------:R-:W-:Y:S01]  /*2e50*/  UIADD3 UR4, UPT, UPT, UR4, 0x170, URZ ;  /* 0x0000017004047890 */ /* 0x000fe2000fffe0ff */
[----:B------:R1:W-:Y:S01]  /*2e60*/  @!P2 SYNCS.ARRIVE.TRANS64.RED RZ, [R2+URZ], R5 ;  /* 0x0000000502ffa9a7 */ /* 0x0003e200080004ff */
[----:B------:R-:W-:Y:S01]  /*2e70*/  UIADD3 UR6, UPT, UPT, UR6, 0x1, URZ ;  /* 0x0000000106067890 */ /* 0x000fe2000fffe0ff */
[----:B------:R-:W-:-:S03]  /*2e80*/  VIADD R3, R3, 0x1 ;  /* 0x0000000103037836 */ /* 0x000fc60000000000 */
[----:B------:R-:W-:Y:S02]  /*2e90*/  UISETP.NE.AND UP0, UPT, UR6, 0x2, UPT ;  /* 0x000000020600788c */ /* 0x000fe4000bf05270 */
[----:B------:R-:W-:Y:S01]  /*2ea0*/  ISETP.NE.AND P0, PT, R3, 0x2, PT ;  /* 0x000000020300780c */ /* 0x000fe20003f05270 */
[----:B------:R-:W-:Y:S06]  /*2eb0*/  UGETNEXTWORKID.BROADCAST [UR4], [UR5] ;  /* 0x00000000040073ca */ /* 0x000fec0008000100 */
[----:B------:R-:W-:Y:S02]  /*2ec0*/  USEL UR4, URZ, 0x1, UP0 ;  /* 0x00000001ff047887 */ /* 0x000fe40008000000 */
[----:B------:R-:W-:-:S04]  /*2ed0*/  USEL UR6, UR6, URZ, UP0 ;  /* 0x000000ff06067287 */ /* 0x000fc80008000000 */
[----:B------:R-:W-:Y:S02]  /*2ee0*/  LOP3.LUT R12, R12, UR4, RZ, 0x3c, !PT ;  /* 0x000000040c0c7c12 */ /* 0x000fe4000f8e3cff */
[----:B-1----:R-:W-:-:S04]  /*2ef0*/  SHF.L.U32 R5, R9, 0x1f, RZ ;  /* 0x0000001f09057819 */ /* 0x002fc800000006ff */
[----:B------:R-:W1:Y:S02]  /*2f00*/  SYNCS.PHASECHK.TRANS64.TRYWAIT P1, [R0+URZ+0xe0], R5 ;  /* 0x0000e005000075a7 */ /* 0x000e6400080211ff */
[----:B-1----:R-:W-:Y:S05]  /*2f10*/  @!P1 BRA `(.L_x_57) ;  /* 0x0000006400b49947 */ /* 0x002fea0003800000 */
.L_x_170:
[----:B------:R-:W-:Y:S01]  /*2f20*/  LEA R4, R11, UR37, 0x4 ;  /* 0x000000250b047c11 */ /* 0x000fe2000f8e20ff */
[----:B-1----:R-:W-:Y:S01]  /*2f30*/  VIADD R0, R0, 0xf0 ;  /* 0x000000f000007836 */ /* 0x002fe20000000000 */
[----:B------:R-:W-:Y:S01]  /*2f40*/  SEL R3, R3, RZ, P0 ;  /* 0x000000ff03037207 */ /* 0x000fe20000000000 */
[----:B------:R-:W-:-:S03]  /*2f50*/  VIADD R11, R11, 0x1 ;  /* 0x000000010b0b7836 */ /* 0x000fc60000000000 */
[----:B------:R-:W1:Y:S01]  /*2f60*/  LDS.128 R4, [R4+0x170] ;  /* 0x0001700004047984 */ /* 0x000e620000000c00 */
[----:B------:R-:W-:Y:S02]  /*2f70*/  PRMT R0, RZ, 0x654, R0 ;  /* 0x00000654ff007816 */ /* 0x000fe40000000000 */
[C---:B------:R-:W-:Y:S01]  /*2f80*/  ISETP.NE.AND P1, PT, R11.reuse, 0x2, PT ;  /* 0x000000020b00780c */ /* 0x040fe20003f25270 */
[----:B------:R-:W-:Y:S01]  /*2f90*/  @!PT LDS RZ, [RZ] ;  /* 0x00000000fffff984 */ /* 0x000fe20000000800 */
[----:B------:R-:W-:Y:S01]  /*2fa0*/  @!PT LDS RZ, [RZ] ;  /* 0x00000000fffff984 */ /* 0x000fe20000000800 */
[----:B------:R-:W-:Y:S01]  /*2fb0*/  @!PT LDS RZ, [RZ] ;  /* 0x00000000fffff984 */ /* 0x000fe20000000800 */
[----:B------:R-:W-:Y:S01]  /*2fc0*/  @!PT LDS RZ, [RZ] ;  /* 0x00000000fffff984 */ /* 0x000fe20000000800 */
[----:B------:R2:W-:Y:S06]  /*2fd0*/  MEMBAR.ALL.CTA ;  /* 0x0000000000007992 */ /* 0x0005ec0000008000 */
[----:B--2---:R-:W2:Y:S01]  /*2fe0*/  FENCE.VIEW.ASYNC.S ;  /* 0x00000000000073c6 */ /* 0x004ea20000000000 */
[----:B------:R-:W-:Y:S01]  /*2ff0*/  SEL R11, R11, RZ, P1 ;  /* 0x000000ff0b0b7207 */ /* 0x000fe20000800000 */
[----:B--2---:R2:W-:Y:S01]  /*3000*/  SYNCS.ARRIVE.TRANS64.RED.A1T0 RZ, [R0+URZ], RZ ;  /* 0x000000ff00ff79a7 */ /* 0x0045e200081004ff */
[----:B-1----:R-:W-:-:S02]  /*3010*/  LOP3.LUT P3, RZ, R6, 0x1, RZ, 0xc0, !PT ;  /* 0x0000000106ff7812 */ /* 0x002fc4000786c0ff */
[----:B------:R-:W-:-:S04]  /*3020*/  SEL R5, RZ, 0x1, P0 ;  /* 0x00000001ff057807 */ /* 0x000fc80000000000 */
[----:B------:R-:W-:Y:S02]  /*3030*/  LOP3.LUT R8, R8, R5, RZ, 0x3c, !PT ;  /* 0x0000000508087212 */ /* 0x000fe400078e3cff */
[----:B--2---:R-:W-:-:S04]  /*3040*/  SEL R0, RZ, 0x1, P1 ;  /* 0x00000001ff007807 */ /* 0x004fc80000800000 */
[----:B------:R-:W-:Y:S01]  /*3050*/  LOP3.LUT R9, R9, R0, RZ, 0x3c, !PT ;  /* 0x0000000009097212 */ /* 0x000fe200078e3cff */
[----:B------:R-:W-:Y:S06]  /*3060*/  @P3 BRA `(.L_x_58) ;  /* 0xfffffffc002c3947 */ /* 0x000fec000383ffff */
[----:B------:R-:W-:Y:S01]  /*3070*/  ULEA UR5, UR6, UR37, 0x3 ;  /* 0x0000002506057291 */ /* 0x000fe2000f8e18ff */
[----:B------:R-:W-:-:S08]  /*3080*/  SHF.L.U32 R3, R12, 0x1f, RZ ;  /* 0x0000001f0c037819 */ /* 0x000fd000000006ff */
[----:B------:R-:W1:Y:S02]  /*3090*/  SYNCS.PHASECHK.TRANS64 P0, [UR5+0xf0], R3 ;  /* 0x0000f003ff0075a7 */ /* 0x000e640008001005 */
[----:B-1----:R-:W-:Y:S05]  /*30a0*/  @P0 BRA `(.L_x_59) ;  /* 0x0000000000080947 */ /* 0x002fea0003800000 */
[----:B------:R-:W1:Y:S02]  /*30b0*/  SYNCS.PHASECHK.TRANS64.TRYWAIT P0, [UR5+0xf0], R3 ;  /* 0x0000f003ff0075a7 */ /* 0x000e640008001105 */
[----:B-1----:R-:W-:Y:S05]  /*30c0*/  @!P0 BRA `(.L_x_60) ;  /* 0x00000064005c8947 */ /* 0x002fea0003800000 */
.L_x_59:
[----:B------:R-:W-:-:S04]  /*30d0*/  UIADD3 UR4, UPT, UPT, UR6, 0x1, URZ ;  /* 0x0000000106047890 */ /* 0x000fc8000fffe0ff */
[----:B------:R-:W-:-:S04]  /*30e0*/  UISETP.NE.AND UP0, UPT, UR4, 0x2, UPT ;  /* 0x000000020400788c */ /* 0x000fc8000bf05270 */
[----:B------:R-:W-:Y:S02]  /*30f0*/  USEL UR7, URZ, 0x1, UP0 ;  /* 0x00000001ff077887 */ /* 0x000fe40008000000 */
[----:B------:R-:W-:-:S04]  /*3100*/  USEL UR4, UR4, URZ, UP0 ;  /* 0x000000ff04047287 */ /* 0x000fc80008000000 */
[----:B------:R-:W-:Y:S01]  /*3110*/  ULEA UR4, UR4, UR37, 0x3 ;  /* 0x0000002504047291 */ /* 0x000fe2000f8e18ff */
[----:B-1----:R-:W-:-:S04]  /*3120*/  LOP3.LUT R3, R12, UR7, RZ, 0x3c, !PT ;  /* 0x000000070c037c12 */ /* 0x002fc8000f8e3cff */
[----:B------:R-:W-:-:S04]  /*3130*/  SHF.L.U32 R0, R3, 0x1f, RZ ;  /* 0x0000001f03007819 */ /* 0x000fc800000006ff */
[----:B------:R-:W1:Y:S02]  /*3140*/  SYNCS.PHASECHK.TRANS64 P0, [UR4+0xf0], R0 ;  /* 0x0000f000ff0075a7 */ /* 0x000e640008001004 */
[----:B-1----:R-:W-:Y:S05]  /*3150*/  @P0 EXIT ;  /* 0x000000000000094d */ /* 0x002fea0003800000 */
[----:B------:R-:W-:Y:S02]  /*3160*/  SHF.L.U32 R3, R3, 0x1f, RZ ;  /* 0x0000001f03037819 */ /* 0x000fe400000006ff */
[----:B------:R-:W-:-:S07]  /*3170*/  MOV R0, UR4 ;  /* 0x0000000400007c02 */ /* 0x000fce0008000f00 */
.L_x_61:
[----:B-1----:R1:W2:Y:S02]  /*3180*/  SYNCS.PHASECHK.TRANS64.TRYWAIT P0, [R0+URZ+0xf0], R3 ;  /* 0x0000f003000075a7 */ /* 0x0022a400080011ff */
[----:B--2---:R-:W-:Y:S05]  /*3190*/  @!P0 NANOSLEEP.SYNCS 0x989680 ;  /* 0x009896800000895d */ /* 0x004fea0003900000 */
[----:B------:R-:W2:Y:S02]  /*31a0*/  @!P0 SYNCS.PHASECHK.TRANS64 P0, [R0+URZ+0xf0], R3 ;  /* 0x0000f003000085a7 */ /* 0x000ea400080010ff */
[----:B--2---:R-:W-:Y:S05]  /*31b0*/  @P0 EXIT ;  /* 0x000000000000094d */ /* 0x004fea0003800000 */
[----:B------:R-:W-:Y:S05]  /*31c0*/  BRA `(.L_x_61) ;  /* 0xfffffffc00ec7947 */ /* 0x000fea000383ffff */
.L_x_54:
[----:B------:R-:W-:Y:S05]  /*31d0*/  BRA.U UP4, `(.L_x_62) ;  /* 0x0000001104d87547 */ /* 0x000fea000b800000 */
[----:B------:R-:W-:Y:S01]  /*31e0*/  UMOV UR4, 0x40 ;  /* 0x0000004000047882 */ /* 0x000fe20000000000 */
[----:B------:R-:W-:Y:S01]  /*31f0*/  NOP ;  /* 0x0000000000007918 */ /* 0x000fe20000000000 */
[----:B------:R-:W-:Y:S01]  /*3200*/  ULEA UR4, UR37, UR4, 0x18 ;  /* 0x0000000425047291 */ /* 0x000fe2000f8ec0ff */
[----:B------:R-:W-:Y:S02]  /*3210*/  UMOV UR5, 0x400 ;  /* 0x0000040000057882 */ /* 0x000fe40000000000 */
[----:B------:R-:W-:-:S06]  /*3220*/  ULEA UR37, UR37, UR5, 0x18 ;  /* 0x0000000525257291 */ /* 0x000fcc000f8ec0ff */
[----:B------:R-:W1:Y:S02]  /*3230*/  LDS.U8 R2, [UR4+0x1c] ;  /* 0x00001c04ff027984 */ /* 0x000e640008000000 */
[----:B-1----:R-:W-:-:S13]  /*3240*/  ISETP.NE.AND P0, PT, R2, RZ, PT ;  /* 0x000000ff0200720c */ /* 0x002fda0003f05270 */
[----:B------:R-:W-:Y:S05]  /*3250*/  @P0 BRA `(.L_x_63) ;  /* 0x0000000400080947 */ /* 0x000fea0003800000 */
[----:B------:R-:W-:Y:S02]  /*3260*/  UISETP.NE.U32.AND UP0, UPT, UR9, 0x1, UPT ;  /* 0x000000010900788c */ /* 0x000fe4000bf05070 */
[----:B------:R-:W-:-:S07]  /*3270*/  UIADD3 UR6, UPT, UPT, UR4, 0x8, URZ ;  /* 0x0000000804067890 */ /* 0x000fce000fffe0ff */
[----:B------:R-:W-:Y:S05]  /*3280*/  BRA.U !UP0, `(.L_x_64) ;  /* 0x00000001089c7547 */ /* 0x000fea000b800000 */
[----:B------:R-:W-:Y:S01]  /*3290*/  ELECT P0, URZ, PT ;  /* 0x0000000000ff782f */ /* 0x000fe20003800000 */
[----:B------:R-:W-:-:S12]  /*32a0*/  BSSY B0, `(.L_x_64) ;  /* 0x0000025000007945 */ /* 0x000fd80003800000 */
[----:B------:R-:W-:Y:S05]  /*32b0*/  @!P0 BRA `(.L_x_65) ;  /* 0x00000000008c8947 */ /* 0x000fea0003800000 */
[----:B------:R-:W-:-:S05]  /*32c0*/  UMOV UR5, 0x10 ;  /* 0x0000001000057882 */ /* 0x000fca0000000000 */
[----:B------:R-:W-:Y:S04]  /*32d0*/  DEPBAR.LE SB1, 0x36 ;  /* 0x00009d800000791a */ /* 0x000fe80000000000 */
[----:B------:R-:W1:Y:S02]  /*32e0*/  UTCATOMSWS.2CTA.FIND_AND_SET.ALIGN UP1, UR5, UR5 ;  /* 0x00000005000575e3 */ /* 0x000e640008220800 */
[----:B-1----:R-:W-:Y:S01]  /*32f0*/  MOV R11, UR5 ;  /* 0x00000005000b7c02 */ /* 0x002fe20008000f00 */
[----:B------:R-:W-:Y:S06]  /*3300*/  BRA.U UP1, `(.L_x_66) ;  /* 0x0000000101187547 */ /* 0x000fec000b800000 */
.L_x_67:
[----:B------:R-:W-:Y:S05]  /*3310*/  NANOSLEEP 0x64 ;  /* 0x000000640000795d */ /* 0x000fea0003800000 */
[----:B------:R-:W-:-:S05]  /*3320*/  UMOV UR5, 0x10 ;  /* 0x0000001000057882 */ /* 0x000fca0000000000 */
[----:B------:R-:W-:Y:S04]  /*3330*/  DEPBAR.LE SB1, 0x36 ;  /* 0x00009d800000791a */ /* 0x000fe80000000000 */
[----:B------:R-:W1:Y:S02]  /*3340*/  UTCATOMSWS.2CTA.FIND_AND_SET.ALIGN UP1, UR5, UR5 ;  /* 0x00000005000575e3 */ /* 0x000e640008220800 */
[----:B-1----:R-:W-:Y:S01]  /*3350*/  MOV R11, UR5 ;  /* 0x00000005000b7c02 */ /* 0x002fe20008000f00 */
[----:B------:R-:W-:Y:S05]  /*3360*/  BRA.U !UP1, `(.L_x_67) ;  /* 0xfffffffd09e87547 */ /* 0x000fea000b83ffff */
.L_x_66:
[----:B------:R-:W1:Y:S01]  /*3370*/  LDS R5, [UR4+0x10] ;  /* 0x00001004ff057984 */ /* 0x000e620008000800 */
[----:B------:R-:W-:Y:S01]  /*3380*/  IMAD.U32 R3, RZ, RZ, UR37 ;  /* 0x00000025ff037e24 */ /* 0x000fe2000f8e00ff */
[----:B------:R-:W-:-:S03]  /*3390*/  MOV R2, UR8 ;  /* 0x0000000800027c02 */ /* 0x000fc60008000f00 */
[----:B------:R-:W-:Y:S01]  /*33a0*/  VIADD R3, R3, 0x190 ;  /* 0x0000019003037836 */ /* 0x000fe20000000000 */
[----:B-1----:R-:W-:-:S04]  /*33b0*/  SHF.L.U32 R5, R5, 0x1f, RZ ;  /* 0x0000001f05057819 */ /* 0x002fc800000006ff */
[----:B------:R-:W1:Y:S02]  /*33c0*/  SYNCS.PHASECHK.TRANS64.TRYWAIT P0, [UR4+0x8], R5 ;  /* 0x00000805ff0075a7 */ /* 0x000e640008001104 */
[----:B-1----:R-:W-:Y:S05]  /*33d0*/  @P0 BRA `(.L_x_68) ;  /* 0x0000000000080947 */ /* 0x002fea0003800000 */
[----:B------:R-:W1:Y:S02]  /*33e0*/  SYNCS.PHASECHK.TRANS64.TRYWAIT P0, [UR4+0x8], R5 ;  /* 0x00000805ff0075a7 */ /* 0x000e640008001104 */
[----:B-1----:R-:W-:Y:S05]  /*33f0*/  @!P0 BRA `(.L_x_69) ;  /* 0x0000006000a88947 */ /* 0x002fea0003800000 */
.L_x_68:
[----:B-1----:R-:W-:Y:S01]  /*3400*/  HFMA2 R4, -RZ, RZ, 0, 5.9604644775390625e-08 ;  /* 0x00000001ff047431 */ /* 0x002fe200000001ff */
[----:B------:R-:W-:Y:S01]  /*3410*/  UPRMT UR5, UR8, 0x654, UR6 ;  /* 0x0000065408057896 */ /* 0x000fe20008000006 */
[----:B------:R-:W-:Y:S01]  /*3420*/  IMAD.MOV.U32 R6, RZ, RZ, 0xffff ;  /* 0x0000ffffff067424 */ /* 0x000fe200078e00ff */
[----:B------:R-:W-:Y:S01]  /*3430*/  PRMT R2, R2, 0x654, R3 ;  /* 0x0000065402027816 */ /* 0x000fe20000000003 */
[----:B------:R-:W-:Y:S02]  /*3440*/  IMAD.MOV.U32 R5, RZ, RZ, 0x4 ;  /* 0x00000004ff057424 */ /* 0x000fe400078e00ff */
[----:B------:R-:W-:Y:S01]  /*3450*/  IMAD.SHL.U32 R9, R11, 0x20, RZ ;  /* 0x000000200b097824 */ /* 0x000fe200078e00ff */
[----:B------:R-:W-:Y:S02]  /*3460*/  MOV R3, UR5 ;  /* 0x0000000500037c02 */ /* 0x000fe40008000f00 */
[-C--:B------:R-:W-:Y:S01]  /*3470*/  SHF.L.U32 R7, R6, R11.reuse, RZ ;  /* 0x0000000b06077219 */ /* 0x080fe200000006ff */
[----:B------:R1:W-:Y:S01]  /*3480*/  SYNCS.ARRIVE.TRANS64.RED RZ, [UR5], R5 ;  /* 0x00000005ffff79a7 */ /* 0x0003e20008000405 */
[----:B------:R-:W-:Y:S01]  /*3490*/  SHF.L.U32 R6, R4, R11, RZ ;  /* 0x0000000b04067219 */ /* 0x000fe200000006ff */
[----:B------:R1:W-:Y:S04]  /*34a0*/  STS [UR37+0x190], R9 ;  /* 0x00019009ff007988 */ /* 0x0003e80008000825 */
[----:B------:R1:W-:Y:S04]  /*34b0*/  STAS [R2.64], R11 ;  /* 0x0000000b02007dbd */ /* 0x0003e8000c0008ff */
[----:B------:R1:W-:Y:S04]  /*34c0*/  ATOMS.OR RZ, [UR4+0x14], R7 ;  /* 0x00001407ffff798c */ /* 0x0003e8000b000004 */
[----:B------:R1:W-:Y:S04]  /*34d0*/  ATOMS.OR RZ, [UR4+0x18], R6 ;  /* 0x00001806ffff798c */ /* 0x0003e8000b000004 */
[----:B------:R1:W-:Y:S02]  /*34e0*/  ATOMS.XOR RZ, [UR4+0x10], R4 ;  /* 0x00001004ffff798c */ /* 0x0003e4000b800004 */
.L_x_65:
[----:B------:R-:W-:Y:S05]  /*34f0*/  BSYNC B0 ;  /* 0x0000000000007941 */ /* 0x000fea0003800000 */
.L_x_64:
[----:B------:R-:W-:Y:S05]  /*3500*/  BRA.U UP0, `(.L_x_70) ;  /* 0x00000001006c7547 */ /* 0x000fea000b800000 */
[----:B------:R-:W-:-:S03]  /*3510*/  UMOV UR5, 0xffffffff ;  /* 0xffffffff00057882 */ /* 0x000fc60000000000 */
[----:B------:R-:W-:Y:S05]  /*3520*/  BRA.DIV UR5, `(.L_x_71) ;  /* 0x0000006205747947 */ /* 0x000fea000b800000 */
[----:B------:R-:W-:-:S13]  /*3530*/  ELECT P6, URZ, PT ;  /* 0x0000000000ff782f */ /* 0x000fda00038c0000 */
.L_x_174:
[----:B------:R-:W-:Y:S05]  /*3540*/  @!P6 BRA `(.L_x_70) ;  /* 0x00000000005ce947 */ /* 0x000fea0003800000 */
[----:B-1----:R-:W1:Y:S02]  /*3550*/  LDS R3, [UR4+0x10] ;  /* 0x00001004ff037984 */ /* 0x002e640008000800 */
[----:B-1----:R-:W-:-:S04]  /*3560*/  SHF.L.U32 R3, R3, 0x1f, RZ ;  /* 0x0000001f03037819 */ /* 0x002fc800000006ff */
[----:B------:R-:W1:Y:S02]  /*3570*/  SYNCS.PHASECHK.TRANS64.TRYWAIT P0, [UR4+0x8], R3 ;  /* 0x00000803ff0075a7 */ /* 0x000e640008001104 */
[----:B-1----:R-:W-:Y:S05]  /*3580*/  @P0 BRA `(.L_x_72) ;  /* 0x0000000000080947 */ /* 0x002fea0003800000 */
[----:B------:R-:W1:Y:S02]  /*3590*/  SYNCS.PHASECHK.TRANS64.TRYWAIT P0, [UR4+0x8], R3 ;  /* 0x00000803ff0075a7 */ /* 0x000e640008001104 */
[----:B-1----:R-:W-:Y:S05]  /*35a0*/  @!P0 BRA `(.L_x_73) ;  /* 0x0000006000748947 */ /* 0x002fea0003800000 */
.L_x_72:
[----:B------:R-:W2:Y:S01]  /*35b0*/  LDS R5, [UR37+0x190] ;  /* 0x00019025ff057984 */ /* 0x000ea20008000800 */
[----:B-1----:R-:W-:Y:S02]  /*35c0*/  HFMA2 R2, -RZ, RZ, 0, 5.9604644775390625e-08 ;  /* 0x00000001ff027431 */ /* 0x002fe400000001ff */
[----:B------:R-:W-:Y:S01]  /*35d0*/  IMAD.MOV.U32 R3, RZ, RZ, 0xffff ;  /* 0x0000ffffff037424 */ /* 0x000fe200078e00ff */
[----:B------:R-:W-:Y:S01]  /*35e0*/  UPRMT UR5, UR8, 0x654, UR6 ;  /* 0x0000065408057896 */ /* 0x000fe20008000006 */
[----:B--2---:R-:W-:-:S03]  /*35f0*/  IMAD.SHL.U32 R4, R5, 0x20, RZ ;  /* 0x0000002005047824 */ /* 0x004fc600078e00ff */
[-C--:B------:R-:W-:Y:S02]  /*3600*/  SHF.L.U32 R3, R3, R5.reuse, RZ ;  /* 0x0000000503037219 */ /* 0x080fe400000006ff */
[----:B------:R-:W-:Y:S01]  /*3610*/  SHF.L.U32 R5, R2, R5, RZ ;  /* 0x0000000502057219 */ /* 0x000fe200000006ff */
[----:B------:R2:W-:Y:S04]  /*3620*/  STS [UR37+0x190], R4 ;  /* 0x00019004ff007988 */ /* 0x0005e80008000825 */
[----:B------:R2:W-:Y:S04]  /*3630*/  ATOMS.OR RZ, [UR4+0x14], R3 ;  /* 0x00001403ffff798c */ /* 0x0005e8000b000004 */
[----:B------:R2:W-:Y:S01]  /*3640*/  ATOMS.OR RZ, [UR4+0x18], R5 ;  /* 0x00001805ffff798c */ /* 0x0005e2000b000004 */
[----:B------:R-:W-:Y:S03]  /*3650*/  SYNCS.ARRIVE.TRANS64.RED.A1T0 RZ, [UR5], RZ ;  /* 0x000000ffffff79a7 */ /* 0x000fe60008100405 */
[----:B------:R2:W-:Y:S01]  /*3660*/  ATOMS.XOR RZ, [UR4+0x10], R2 ;  /* 0x00001002ffff798c */ /* 0x0005e2000b800004 */
[----:B------:R-:W-:Y:S05]  /*3670*/  BRA `(.L_x_70) ;  /* 0x0000000000107947 */ /* 0x000fea0003800000 */
.L_x_63:
[----:B------:R-:W-:-:S05]  /*3680*/  MOV R2, 0xffffffff ;  /* 0xffffffff00027802 */ /* 0x000fca0000000f00 */
[----:B------:R1:W-:Y:S02]  /*3690*/  STS [UR37+0x190], R2 ;  /* 0x00019002ff007988 */ /* 0x0003e40008000825 */
[----:B-1----:R-:W-:Y:S02]  /*36a0*/  MOV R2, 0x36c0 ;  /* 0x000036c000027802 */ /* 0x002fe40000000f00 */
[----:B-----5:R-:W-:Y:S05]  /*36b0*/  CALL.REL.NOINC `($__internal_1_$__cuda_sm10x_tcgen05_guardrail_trap_phase_invalid_during_alloc) ;  /* 0x0000006800007944 */ /* 0x020fea0003c00000 */
.L_x_70:
[----:B------:R-:W-:Y:S05]  /*36c0*/  WARPSYNC.ALL ;  /* 0x0000000000007948 */ /* 0x000fea0003800000 */
[----:B------:R-:W3:Y:S01]  /*36d0*/  S2UR UR11, SR_CgaCtaId ;  /* 0x00000000000b79c3 */ /* 0x000ee20000008800 */
[----:B------:R-:W-:Y:S01]  /*36e0*/  UMOV UR4, 0x400 ;  /* 0x0000040000047882 */ /* 0x000fe20000000000 */
[----:B------:R-:W-:-:S06]  /*36f0*/  NOP ;  /* 0x0000000000007918 */ /* 0x000fcc0000000000 */
[----:B------:R-:W-:Y:S06]  /*3700*/  BAR.ARV 0x6, 0xa0 ;  /* 0x0182800000007b1d */ /* 0x000fec0000002000 */
[----:B------:R-:W4:Y:S01]  /*3710*/  LDCU UR5, c[0x0][0x38c] ;  /* 0x00007180ff0577ac */ /* 0x000f220008000800 */
[----:B------:R-:W-:Y:S01]  /*3720*/  LOP3.LUT R0, R0, 0xffff, RZ, 0xc0, !PT ;  /* 0x0000ffff00007812 */ /* 0x000fe200078ec0ff */
[----:B-1----:R-:W-:Y:S01]  /*3730*/  IMAD.MOV.U32 R9, RZ, RZ, 0x1 ;  /* 0x00000001ff097424 */ /* 0x002fe200078e00ff */
[----:B------:R-:W-:Y:S01]  /*3740*/  LOP3.LUT R8, R8, 0xffff, RZ, 0xc0, !PT ;  /* 0x0000ffff08087812 */ /* 0x000fe200078ec0ff */
[----:B------:R-:W-:Y:S01]  /*3750*/  UMOV UR17, URZ ;  /* 0x000000ff00117c82 */ /* 0x000fe20008000000 */
[----:B------:R-:W-:Y:S01]  /*3760*/  R2UR UR12, R0 ;  /* 0x00000000000c72ca */ /* 0x000fe200000e0000 */
[----:B------:R-:W-:Y:S01]  /*3770*/  UMOV UR16, URZ ;  /* 0x000000ff00107c82 */ /* 0x000fe20008000000 */
[----:B------:R-:W-:Y:S01]  /*3780*/  R2UR UR13, R8 ;  /* 0x00000000080d72ca */ /* 0x000fe200000e0000 */
[----:B------:R-:W-:Y:S01]  /*3790*/  IMAD.MOV.U32 R8, RZ, RZ, RZ ;  /* 0x000000ffff087224 */ /* 0x000fe200078e00ff */
[----:B------:R-:W-:Y:S01]  /*37a0*/  UMOV UR15, URZ ;  /* 0x000000ff000f7c82 */ /* 0x000fe20008000000 */
[----:B---3--:R-:W-:-:S02]  /*37b0*/  ULEA UR11, UR11, UR4, 0x18 ;  /* 0x000000040b0b7291 */ /* 0x008fc4000f8ec0ff */
[----:B------:R-:W-:Y:S02]  /*37c0*/  UISETP.NE.AND UP2, UPT, UR9, URZ, UPT ;  /* 0x000000ff0900728c */ /* 0x000fe4000bf45270 */
[----:B------:R-:W-:Y:S02]  /*37d0*/  UIADD3 UR14, UPT, UPT, UR11, 0x5300, URZ ;  /* 0x000053000b0e7890 */ /* 0x000fe4000fffe0ff */
[----:B------:R-:W-:Y:S02]  /*37e0*/  UIADD3 UR4, UPT, UPT, UR11, 0x19300, URZ ;  /* 0x000193000b047890 */ /* 0x000fe4000fffe0ff */
[----:B----4-:R-:W-:Y:S01]  /*37f0*/  UIADD3 UR5, UPT, UPT, UR5, 0x7f, URZ ;  /* 0x0000007f05057890 */ /* 0x010fe2000fffe0ff */
[----:B--2---:R-:W1:Y:S01]  /*3800*/  LDS R2, [UR11+0x190] ;  /* 0x0001900bff027984 */ /* 0x004e620008000800 */
[----:B------:R-:W-:Y:S02]  /*3810*/  USHF.R.U32.HI UR14, URZ, 0x4, UR14 ;  /* 0x00000004ff0e7899 */ /* 0x000fe4000801160e */
[----:B------:R-:W-:-:S02]  /*3820*/  USHF.R.S32.HI UR10, URZ, 0x1f, UR5 ;  /* 0x0000001fff0a7899 */ /* 0x000fc40008011405 */
[----:B------:R-:W-:Y:S02]  /*3830*/  USHF.R.U32.HI UR4, URZ, 0x4, UR4 ;  /* 0x00000004ff047899 */ /* 0x000fe40008011604 */
[----:B------:R-:W-:Y:S02]  /*3840*/  ULEA.HI UR10, UR10, UR5, URZ, 0x7 ;  /* 0x000000050a0a7291 */ /* 0x000fe4000f8f38ff */
[----:B------:R-:W-:Y:S02]  /*3850*/  ULOP3.LUT UR14, UR14, 0x3fff, URZ, 0xc0, !UPT ;  /* 0x00003fff0e0e7892 */ /* 0x000fe4000f8ec0ff */
[----:B------:R-:W-:Y:S02]  /*3860*/  USHF.R.S32.HI UR10, URZ, 0x7, UR10 ;  /* 0x00000007ff0a7899 */ /* 0x000fe4000801140a */
[----:B------:R-:W-:Y:S02]  /*3870*/  ULOP3.LUT UR4, UR4, 0x3fff, URZ, 0xc0, !UPT ;  /* 0x00003fff04047892 */ /* 0x000fe4000f8ec0ff */
[----:B------:R-:W-:Y:S01]  /*3880*/  UISETP.LT.AND UP0, UPT, UR10, 0x1, UPT ;  /* 0x000000010a00788c */ /* 0x000fe2000bf01270 */
[----:B------:R-:W-:Y:S01]  /*3890*/  UMOV UR24, 0x0 ;  /* 0x0000000000187882 */ /* 0x000fe20000000000 */
[----:B------:R-:W-:Y:S01]  /*38a0*/  UMOV UR25, 0x83004a0 ;  /* 0x083004a000197882 */ /* 0x000fe20000000000 */
[----:B------:R-:W-:-:S02]  /*38b0*/  ULOP3.LUT UR14, UR14, 0x10000, URZ, 0xfc, !UPT ;  /* 0x000100000e0e7892 */ /* 0x000fc4000f8efcff */
[----:B------:R-:W-:Y:S02]  /*38c0*/  ULOP3.LUT UR4, UR4, 0x10000, URZ, 0xfc, !UPT ;  /* 0x0001000004047892 */ /* 0x000fe4000f8efcff */
[----:B------:R-:W-:Y:S01]  /*38d0*/  USEL UR23, UR10, 0x1, !UP0 ;  /* 0x000000010a177887 */ /* 0x000fe2000c000000 */
[----:B------:R-:W-:Y:S01]  /*38e0*/  UMOV UR32, 0x0 ;  /* 0x0000000000207882 */ /* 0x000fe20000000000 */
[----:B------:R-:W-:Y:S01]  /*38f0*/  UMOV UR33, 0x83004a0 ;  /* 0x083004a000217882 */ /* 0x000fe20000000000 */
[----:B------:R-:W-:Y:S01]  /*3900*/  UMOV UR30, 0x0 ;  /* 0x00000000001e7882 */ /* 0x000fe20000000000 */
[----:B------:R-:W-:Y:S01]  /*3910*/  UMOV UR31, 0x83004a0 ;  /* 0x083004a0001f7882 */ /* 0x000fe20000000000 */
[----:B------:R-:W-:Y:S01]  /*3920*/  UMOV UR28, 0x0 ;  /* 0x00000000001c7882 */ /* 0x000fe20000000000 */
[----:B------:R-:W-:Y:S01]  /*3930*/  UMOV UR29, 0x83004a0 ;  /* 0x083004a0001d7882 */ /* 0x000fe20000000000 */
[----:B-1----:R-:W-:Y:S02]  /*3940*/  R2UR UR18, R2 ;  /* 0x00000000021272ca */ /* 0x002fe400000e0000 */
[----:B------:R-:W-:-:S13]  /*3950*/  CS2R R2, SRZ ;  /* 0x0000000000027805 */ /* 0x000fda000001ff00 */
.L_x_81:
[C---:B------:R-:W-:Y:S02]  /*3960*/  LEA R0, R8.reuse, UR11, 0x3 ;  /* 0x0000000b08007c11 */ /* 0x040fe4000f8e18ff */
[----:B------:R-:W-:Y:S02]  /*3970*/  SHF.L.U32 R5, R3, 0x1f, RZ ;  /* 0x0000001f03057819 */ /* 0x000fe400000006ff */
[----:B------:R-:W-:Y:S02]  /*3980*/  LEA R4, R8, UR11, 0x4 ;  /* 0x0000000b08047c11 */ /* 0x000fe4000f8e20ff */
[----:B------:R-:W1:Y:S02]  /*3990*/  SYNCS.PHASECHK.TRANS64.TRYWAIT P0, [R0+URZ+0xe0], R5 ;  /* 0x0000e005000075a7 */ /* 0x000e6400080011ff */
[----:B-1-34-:R-:W-:Y:S05]  /*39a0*/  @!P0 BRA `(.L_x_74) ;  /* 0x0000005c008c8947 */ /* 0x01afea0003800000 */
.L_x_175:
[----:B-1----:R-:W1:Y:S01]  /*39b0*/  LDS.128 R4, [R4+0x170] ;  /* 0x0001700004047984 */ /* 0x002e620000000c00 */
[----:B------:R-:W-:Y:S02]  /*39c0*/  VIADD R0, R0, 0xf0 ;  /* 0x000000f000007836 */ /* 0x000fe40000000000 */
[----:B------:R-:W-:Y:S01]  /*39d0*/  VIADD R8, R8, 0x1 ;  /* 0x0000000108087836 */ /* 0x000fe20000000000 */
[----:B------:R-:W-:Y:S01]  /*39e0*/  @!PT LDS RZ, [RZ] ;  /* 0x00000000fffff984 */ /* 0x000fe20000000800 */
[----:B------:R-:W-:Y:S01]  /*39f0*/  @!PT LDS RZ, [RZ] ;  /* 0x00000000fffff984 */ /* 0x000fe20000000800 */
[----:B------:R-:W-:Y:S01]  /*3a00*/  @!PT LDS RZ, [RZ] ;  /* 0x00000000fffff984 */ /* 0x000fe20000000800 */
[----:B------:R-:W-:Y:S01]  /*3a10*/  @!PT LDS RZ, [RZ] ;  /* 0x00000000fffff984 */ /* 0x000fe20000000800 */
[----:B------:R2:W-:Y:S06]  /*3a20*/  MEMBAR.ALL.CTA ;  /* 0x0000000000007992 */ /* 0x0005ec0000008000 */
[----:B--2---:R-:W2:Y:S01]  /*3a30*/  FENCE.VIEW.ASYNC.S ;  /* 0x00000000000073c6 */ /* 0x004ea20000000000 */
[----:B------:R-:W-:-:S04]  /*3a40*/  PRMT R0, RZ, 0x654, R0 ;  /* 0x00000654ff007816 */ /* 0x000fc80000000000 */
[----:B--2---:R2:W-:Y:S01]  /*3a50*/  SYNCS.ARRIVE.TRANS64.RED.A1T0 RZ, [R0+URZ], RZ ;  /* 0x000000ff00ff79a7 */ /* 0x0045e200081004ff */
[----:B-1----:R-:W-:Y:S01]  /*3a60*/  LOP3.LUT P1, RZ, R6, 0x1, RZ, 0xc0, !PT ;  /* 0x0000000106ff7812 */ /* 0x002fe2000782c0ff */
[----:B--2---:R-:W-:-:S12]  /*3a70*/  BRA.U UP2, `(.L_x_75) ;  /* 0x0000000502087547 */ /* 0x004fd8000b800000 */
[----:B------:R-:W1:Y:S01]  /*3a80*/  LDCU UR5, c[0x0][0x38c] ;  /* 0x00007180ff0577ac */ /* 0x000e620008000800 */
[----:B------:R-:W-:Y:S02]  /*3a90*/  PLOP3.LUT P2, PT, PT, PT, PT, 0x80, 0x8 ;  /* 0x000000000008781c */ /* 0x000fe40003f4f070 */
[----:B------:R-:W-:Y:S01]  /*3aa0*/  SHF.L.U32 R5, R9, 0x1f, RZ ;  /* 0x0000001f09057819 */ /* 0x000fe200000006ff */
[----:B------:R-:W-:Y:S02]  /*3ab0*/  ULEA UR19, UR17, UR11, 0x3 ;  /* 0x0000000b11137291 */ /* 0x000fe4000f8e18ff */
[----:B------:R-:W-:Y:S02]  /*3ac0*/  UIMAD UR20, UR17, 0x60, UR18 ;  /* 0x00000060111478a4 */ /* 0x000fe4000f8e0212 */
[----:B-1----:R-:W-:-:S06]  /*3ad0*/  UISETP.GE.AND UP0, UPT, UR5, 0x1, UPT ;  /* 0x000000010500788c */ /* 0x002fcc000bf06270 */
[----:B------:R-:W-:-:S05]  /*3ae0*/  PLOP3.LUT P0, PT, PT, PT, UP0, 0x80, 0x8 ;  /* 0x000000000008781c */ /* 0x000fca0003f0f008 */
[----:B------:R-:W-:-:S08]  /*3af0*/  @UP0 ULEA UR5, UR16, UR11, 0x3 ;  /* 0x0000000b10050291 */ /* 0x000fd0000f8e18ff */
[----:B------:R-:W-:-:S04]  /*3b00*/  @P0 SHF.L.U32 R0, R2, 0x1f, RZ ;  /* 0x0000001f02000819 */ /* 0x000fc800000006ff */
[----:B------:R1:W2:Y:S01]  /*3b10*/  @P0 SYNCS.PHASECHK.TRANS64.TRYWAIT P2, [UR5], R0 ;  /* 0x00000000ff0005a7 */ /* 0x0002a20008041105 */
[----:B------:R-:W3:Y:S02]  /*3b20*/  SYNCS.PHASECHK.TRANS64.TRYWAIT P0, [UR19+0x120], R5 ;  /* 0x00012005ff0075a7 */ /* 0x000ee40008001113 */
[----:B-123--:R-:W-:Y:S05]  /*3b30*/  @!P0 BRA `(.L_x_76) ;  /* 0x0000005c003c8947 */ /* 0x00efea0003800000 */
.L_x_177:
[----:B------:R-:W-:Y:S01]  /*3b40*/  UMOV UR22, UR15 ;  /* 0x0000000f00167c82 */ /* 0x000fe20008000000 */
[----:B------:R-:W-:Y:S05]  /*3b50*/  BRA.U !UP0, `(.L_x_77) ;  /* 0x0000000108c07547 */ /* 0x000fea000b800000 */
[----:B------:R-:W-:Y:S02]  /*3b60*/  UIADD3 UR22, UPT, UPT, UR23, UR15, URZ ;  /* 0x0000000f17167290 */ /* 0x000fe4000fffe0ff */
[----:B------:R-:W-:Y:S01]  /*3b70*/  UPLOP3.LUT UP3, UPT, UPT, UPT, UPT, 0x40, 0x4 ;  /* 0x000000000004789c */ /* 0x000fe20003f6e870 */
[----:B------:R-:W-:Y:S01]  /*3b80*/  UMOV UR21, UR10 ;  /* 0x0000000a00157c82 */ /* 0x000fe20008000000 */
[----:B------:R-:W-:-:S09]  /*3b90*/  UMOV UR5, UR16 ;  /* 0x0000001000057c82 */ /* 0x000fd20008000000 */
.L_x_80:
[----:B--2---:R-:W-:Y:S01]  /*3ba0*/  ULEA UR7, UR5, UR11, 0x3 ;  /* 0x0000000b05077291 */ /* 0x004fe2000f8e18ff */
[----:B---3--:R-:W-:Y:S11]  /*3bb0*/  @P2 BRA `(.L_x_78) ;  /* 0x00000000000c2947 */ /* 0x008ff60003800000 */
[----:B-1----:R-:W-:Y:S04]  /*3bc0*/  SHF.L.U32 R5, R2, 0x1f, RZ ;  /* 0x0000001f02057819 */ /* 0x002fe800000006ff */
[----:B------:R-:W1:Y:S02]  /*3bd0*/  SYNCS.PHASECHK.TRANS64.TRYWAIT P0, [UR7], R5 ;  /* 0x00000005ff0075a7 */ /* 0x000e640008001107 */
[----:B-1----:R-:W-:Y:S05]  /*3be0*/  @!P0 BRA `(.L_x_79) ;  /* 0x0000005c00288947 */ /* 0x002fea0003800000 */
.L_x_78:
[----:B------:R-:W-:Y:S01]  /*3bf0*/  UISETP.NE.AND UP0, UPT, UR21, 0x1, UPT ;  /* 0x000000011500788c */ /* 0x000fe2000bf05270 */
[----:B------:R-:W-:Y:S01]  /*3c00*/  PLOP3.LUT P2, PT, PT, PT, PT, 0x80, 0x8 ;  /* 0x000000000008781c */ /* 0x000fe20003f4f070 */
[----:B------:R-:W-:Y:S02]  /*3c10*/  UIADD3 UR16, UPT, UPT, UR5, 0x1, URZ ;  /* 0x0000000105107890 */ /* 0x000fe4000fffe0ff */
[----:B------:R-:W-:Y:S02]  /*3c20*/  UIMAD UR6, UR5, 0x300, UR4 ;  /* 0x00000300050678a4 */ /* 0x000fe4000f8e0204 */
[----:B------:R-:W-:Y:S01]  /*3c30*/  UISETP.NE.AND UP1, UPT, UR16, 0xa, UPT ;  /* 0x0000000a1000788c */ /* 0x000fe2000bf25270 */
[----:B------:R-:W-:Y:S01]  /*3c40*/  PLOP3.LUT P0, PT, PT, PT, UP0, 0x80, 0x8 ;  /* 0x000000000008781c */ /* 0x000fe20003f0f008 */
[----:B------:R-:W-:Y:S02]  /*3c50*/  ULEA UR34, UR5, UR14, 0x9 ;  /* 0x0000000e05227291 */ /* 0x000fe4000f8e48ff */
[----:B------:R-:W-:Y:S02]  /*3c60*/  USEL UR27, URZ, 0x1, UP1 ;  /* 0x00000001ff1b7887 */ /* 0x000fe40008800000 */
[----:B------:R-:W-:Y:S02]  /*3c70*/  USEL UR16, UR16, URZ, UP1 ;  /* 0x000000ff10107287 */ /* 0x000fe40008800000 */
[----:B------:R-:W-:Y:S02]  /*3c80*/  UIADD3 UR46, UPT, UPT, UR6, 0x2, URZ ;  /* 0x00000002062e7890 */ /* 0x000fe4000fffe0ff */
[----:B------:R-:W-:Y:S01]  /*3c90*/  @UP0 ULEA UR26, UR16, UR11, 0x3 ;  /* 0x0000000b101a0291 */ /* 0x000fe2000f8e18ff */
[----:B------:R-:W-:Y:S01]  /*3ca0*/  LOP3.LUT R2, R2, UR27, RZ, 0x3c, !PT ;  /* 0x0000001b02027c12 */ /* 0x000fe2000f8e3cff */
[----:B------:R-:W-:Y:S02]  /*3cb0*/  UIADD3 UR44, UPT, UPT, UR34, 0x2, URZ ;  /* 0x00000002222c7890 */ /* 0x000fe4000fffe0ff */
[----:B------:R-:W-:Y:S01]  /*3cc0*/  UIADD3 UR42, UPT, UPT, UR6, 0x4, URZ ;  /* 0x00000004062a7890 */ /* 0x000fe2000fffe0ff */
[----:B-1----:R-:W-:Y:S01]  /*3cd0*/  @P0 SHF.L.U32 R0, R2, 0x1f, RZ ;  /* 0x0000001f02000819 */ /* 0x002fe200000006ff */
[----:B------:R-:W-:Y:S02]  /*3ce0*/  UIADD3 UR40, UPT, UPT, UR34, 0x4, URZ ;  /* 0x0000000422287890 */ /* 0x000fe4000fffe0ff */
[----:B------:R-:W-:Y:S01]  /*3cf0*/  UIADD3 UR38, UPT, UPT, UR6, 0x6, URZ ;  /* 0x0000000606267890 */ /* 0x000fe2000fffe0ff */
[----:B------:R2:W3:Y:S01]  /*3d00*/  @P0 SYNCS.PHASECHK.TRANS64.TRYWAIT P2, [UR26], R0 ;  /* 0x00000000ff0005a7 */ /* 0x0004e2000804111a */
[----:B------:R-:W-:Y:S02]  /*3d10*/  UIADD3 UR36, UPT, UPT, UR34, 0x6, URZ ;  /* 0x0000000622247890 */ /* 0x000fe4000fffe0ff */
[----:B------:R-:W-:Y:S02]  /*3d20*/  UIADD3 UR26, UPT, UPT, UR7, 0x50, URZ ;  /* 0x00000050071a7890 */ /* 0x000fe4000fffe0ff */
[----:B------:R-:W-:Y:S02]  /*3d30*/  UIADD3 UR15, UPT, UPT, UR15, 0x1, URZ ;  /* 0x000000010f0f7890 */ /* 0x000fe4000fffe0ff */
[----:B------:R-:W-:Y:S02]  /*3d40*/  UIADD3 UR21, UPT, UPT, UR21, -0x1, URZ ;  /* 0xffffffff15157890 */ /* 0x000fe4000fffe0ff */
[----:B------:R-:W-:Y:S01]  /*3d50*/  UISETP.NE.AND UP0, UPT, UR15, UR22, UPT ;  /* 0x000000160f00728c */ /* 0x000fe2000bf05270 */
[----:B------:R-:W-:Y:S01]  /*3d60*/  UMOV UR7, 0x40004040 ;  /* 0x4000404000077882 */ /* 0x000fe20000000000 */
[----:B------:R-:W-:Y:S01]  /*3d70*/  UMOV UR35, 0x40004040 ;  /* 0x4000404000237882 */ /* 0x000fe20000000000 */
[----:B------:R-:W-:Y:S01]  /*3d80*/  UMOV UR47, 0x40004040 ;  /* 0x40004040002f7882 */ /* 0x000fe20000000000 */
[----:B------:R2:W-:Y:S01]  /*3d90*/  UTCIMMA.2CTA gdesc[UR34], gdesc[UR6], tmem[UR20], tmem[UR24], idesc[UR25], UP3 ;  /* 0x00ff1806220075ea */ /* 0x0005e20009a00114 */
[----:B------:R-:W-:Y:S01]  /*3da0*/  UPLOP3.LUT UP3, UPT, UPT, UPT, UPT, 0x80, 0x8 ;  /* 0x000000000008789c */ /* 0x000fe20003f6f070 */
[----:B------:R-:W-:Y:S01]  /*3db0*/  UMOV UR45, 0x40004040 ;  /* 0x40004040002d7882 */ /* 0x000fe20000000000 */
[----:B------:R-:W-:Y:S01]  /*3dc0*/  UMOV UR43, 0x40004040 ;  /* 0x40004040002b7882 */ /* 0x000fe20000000000 */
[----:B------:R2:W-:Y:S01]  /*3dd0*/  UTCIMMA.2CTA gdesc[UR44], gdesc[UR46], tmem[UR20], tmem[UR32], idesc[UR33], UPT ;  /* 0x00ff202e2c0075ea */ /* 0x0005e2000ba00114 */
[----:B------:R-:W-:Y:S01]  /*3de0*/  UMOV UR41, 0x40004040 ;  /* 0x4000404000297882 */ /* 0x000fe20000000000 */
[----:B------:R-:W-:Y:S01]  /*3df0*/  UMOV UR39, 0x40004040 ;  /* 0x4000404000277882 */ /* 0x000fe20000000000 */
[----:B------:R-:W-:Y:S01]  /*3e00*/  UMOV UR37, 0x40004040 ;  /* 0x4000404000257882 */ /* 0x000fe20000000000 */
[----:B------:R2:W-:Y:S01]  /*3e10*/  UTCIMMA.2CTA gdesc[UR40], gdesc[UR42], tmem[UR20], tmem[UR30], idesc[UR31], UPT ;  /* 0x00ff1e2a280075ea */ /* 0x0005e2000ba00114 */
[----:B------:R2:W-:Y:S01]  /*3e20*/  UTCIMMA.2CTA gdesc[UR36], gdesc[UR38], tmem[UR20], tmem[UR28], idesc[UR29], UPT ;  /* 0x00ff1c26240075ea */ /* 0x0005e2000ba00114 */
[----:B------:R2:W-:Y:S01]  /*3e30*/  UTCBAR.2CTA.MULTICAST [UR26], URZ, UR13 ;  /* 0x000000ff1a0073e9 */ /* 0x0005e2000820080d */
[----:B------:R-:W-:Y:S01]  /*3e40*/  UMOV UR5, UR16 ;  /* 0x0000001000057c82 */ /* 0x000fe20008000000 */
[----:B------:R-:W-:Y:S05]  /*3e50*/  BRA.U UP0, `(.L_x_80) ;  /* 0xfffffffd00507547 */ /* 0x000fea000b83ffff */
.L_x_77:
[----:B------:R-:W-:Y:S01]  /*3e60*/  UIADD3 UR19, UPT, UPT, UR19, 0x100, URZ ;  /* 0x0000010013137890 */ /* 0x000fe2000fffe0ff */
[----:B------:R-:W-:-:S08]  /*3e70*/  UMOV UR15, UR22 ;  /* 0x00000016000f7c82 */ /* 0x000fd00008000000 */
[----:B------:R4:W-:Y:S01]  /*3e80*/  UTCBAR.2CTA.MULTICAST [UR19], URZ, UR12 ;  /* 0x000000ff130073e9 */ /* 0x0009e2000820080c */
[----:B------:R-:W-:Y:S02]  /*3e90*/  NOP ;  /* 0x0000000000007918 */ /* 0x000fe40000000000 */
.L_x_75:
[----:B------:R-:W-:Y:S01]  /*3ea0*/  UIADD3 UR17, UPT, UPT, UR17, 0x1, URZ ;  /* 0x0000000111117890 */ /* 0x000fe2000fffe0ff */
[----:B------:R-:W-:-:S03]  /*3eb0*/  ISETP.NE.AND P0, PT, R8, 0x2, PT ;  /* 0x000000020800780c */ /* 0x000fc60003f05270 */
[----:B------:R-:W-:Y:S01]  /*3ec0*/  UISETP.NE.AND UP0, UPT, UR17, 0x4, UPT ;  /* 0x000000041100788c */ /* 0x000fe2000bf05270 */
[----:B-12---:R-:W-:Y:S02]  /*3ed0*/  SEL R0, RZ, 0x1, P0 ;  /* 0x00000001ff007807 */ /* 0x006fe40000000000 */
[----:B------:R-:W-:Y:S01]  /*3ee0*/  SEL R8, R8, RZ, P0 ;  /* 0x000000ff08087207 */ /* 0x000fe20000000000 */
[----:B------:R-:W-:Y:S01]  /*3ef0*/  USEL UR5, URZ, 0x1, UP0 ;  /* 0x00000001ff057887 */ /* 0x000fe20008000000 */
[----:B------:R-:W-:Y:S01]  /*3f00*/  LOP3.LUT R3, R3, R0, RZ, 0x3c, !PT ;  /* 0x0000000003037212 */ /* 0x000fe200078e3cff */
[----:B------:R-:W-:-:S04]  /*3f10*/  USEL UR17, UR17, URZ, UP0 ;  /* 0x000000ff11117287 */ /* 0x000fc80008000000 */
[----:B------:R-:W-:Y:S01]  /*3f20*/  LOP3.LUT R9, R9, UR5, RZ, 0x3c, !PT ;  /* 0x0000000509097c12 */ /* 0x000fe2000f8e3cff */
[----:B------:R-:W-:Y:S07]  /*3f30*/  @P1 BRA `(.L_x_81) ;  /* 0xfffffff800881947 */ /* 0x000fee000383ffff */
[----:B------:R-:W1:Y:S01]  /*3f40*/  S2UR UR4, SR_CgaCtaId ;  /* 0x00000000000479c3 */ /* 0x000e620000008800 */
[----:B------:R-:W-:Y:S01]  /*3f50*/  ELECT P0, URZ, PT ;  /* 0x0000000000ff782f */ /* 0x000fe20003800000 */
[----:B------:R-:W-:Y:S01]  /*3f60*/  HFMA2 R0, -RZ, RZ, 0, 5.9604644775390625e-08 ;  /* 0x00000001ff007431 */ /* 0x000fe200000001ff */
[----:B------:R-:W-:-:S05]  /*3f70*/  UMOV UR5, 0x40 ;  /* 0x0000004000057882 */ /* 0x000fca0000000000 */
[----:B------:R-:W-:Y:S01]  /*3f80*/  UVIRTCOUNT.DEALLOC.SMPOOL 0x80 ;  /* 0x000000800000784c */ /* 0x000fe20000000000 */
[----:B------:R-:W-:Y:S02]  /*3f90*/  UISETP.NE.AND UP0, UPT, UR9, URZ, UPT ;  /* 0x000000ff0900728c */ /* 0x000fe4000bf05270 */
[----:B-1----:R-:W-:-:S09]  /*3fa0*/  ULEA UR4, UR4, UR5, 0x18 ;  /* 0x0000000504047291 */ /* 0x002fd2000f8ec0ff */
[----:B------:R1:W-:Y:S01]  /*3fb0*/  @P0 STS.U8 [UR4+0x1c], R0 ;  /* 0x00001c00ff000988 */ /* 0x0003e20008000004 */
[----:B------:R-:W-:Y:S05]  /*3fc0*/  BRA.U UP0, `(.L_x_82) ;  /* 0x0000000100a07547 */ /* 0x000fea000b800000 */
[----:B------:R-:W-:Y:S01]  /*3fd0*/  UIADD3 UR5, UPT, UPT, UR11, 0x120, URZ ;  /* 0x000001200b057890 */ /* 0x000fe2000fffe0ff */
[----:B------:R-:W-:-:S03]  /*3fe0*/  SHF.L.U32 R3, R9, 0x1f, RZ ;  /* 0x0000001f09037819 */ /* 0x000fc600000006ff */
[----:B------:R-:W-:-:S09]  /*3ff0*/  ULEA UR6, UR17, UR5, 0x3 ;  /* 0x0000000511067291 */ /* 0x000fd2000f8e18ff */
[----:B------:R-:W2:Y:S02]  /*4000*/  SYNCS.PHASECHK.TRANS64.TRYWAIT P0, [UR6], R3 ;  /* 0x00000003ff0075a7 */ /* 0x000ea40008001106 */
[----:B--2---:R-:W-:Y:S05]  /*4010*/  @!P0 BRA `(.L_x_83) ;  /* 0x0000005800348947 */ /* 0x004fea0003800000 */
.L_x_180:
        /* <DEDUP_REMOVED lines=9> */
.L_x_182:
        /* <DEDUP_REMOVED lines=9> */
.L_x_184:
[----:B------:R-:W-:-:S04]  /*4140*/  UIADD3 UR7, UPT, UPT, UR7, 0x1, URZ ;  /* 0x0000000107077890 */ /* 0x000fc8000fffe0ff */
[----:B------:R-:W-:-:S04]  /*4150*/  UISETP.NE.AND UP1, UPT, UR7, 0x4, UPT ;  /* 0x000000040700788c */ /* 0x000fc8000bf25270 */
[----:B------:R-:W-:Y:S02]  /*4160*/  USEL UR6, URZ, 0x1, UP1 ;  /* 0x00000001ff067887 */ /* 0x000fe40008800000 */
[----:B------:R-:W-:-:S04]  /*4170*/  USEL UR7, UR7, URZ, UP1 ;  /* 0x000000ff07077287 */ /* 0x000fc80008800000 */
[----:B------:R-:W-:Y:S01]  /*4180*/  ULEA UR7, UR7, UR5, 0x3 ;  /* 0x0000000507077291 */ /* 0x000fe2000f8e18ff */
[----:B-1----:R-:W-:-:S04]  /*4190*/  LOP3.LUT R3, R2, UR6, RZ, 0x3c, !PT ;  /* 0x0000000602037c12 */ /* 0x002fc8000f8e3cff */
[----:B------:R-:W-:Y:S01]  /*41a0*/  SHF.L.U32 R3, R3, 0x1f, RZ ;  /* 0x0000001f03037819 */ /* 0x000fe200000006ff */
[----:B------:R-:W-:-:S04]  /*41b0*/  IMAD.U32 R0, RZ, RZ, UR7 ;  /* 0x00000007ff007e24 */ /* 0x000fc8000f8e00ff */
[----:B------:R1:W2:Y:S03]  /*41c0*/  SYNCS.PHASECHK.TRANS64.TRYWAIT P0, [R0+URZ], R3 ;  /* 0x00000003000075a7 */ /* 0x0002a600080011ff */
[----:B--2---:R-:W-:Y:S05]  /*41d0*/  @!P0 NANOSLEEP.SYNCS 0x989680 ;  /* 0x009896800000895d */ /* 0x004fea0003900000 */
[----:B------:R-:W2:Y:S02]  /*41e0*/  @!P0 SYNCS.PHASECHK.TRANS64 P0, [R0+URZ], R3 ;  /* 0x00000003000085a7 */ /* 0x000ea400080010ff */
[----:B--2---:R-:W-:Y:S05]  /*41f0*/  @P0 BRA `(.L_x_86) ;  /* 0x0000000000200947 */ /* 0x004fea0003800000 */
.L_x_87:
[----:B--2---:R2:W1:Y:S02]  /*4200*/  SYNCS.PHASECHK.TRANS64.TRYWAIT P0, [R0+URZ], R3 ;  /* 0x00000003000075a7 */ /* 0x00446400080011ff */
[----:B-1----:R-:W-:Y:S05]  /*4210*/  @!P0 NANOSLEEP.SYNCS 0x989680 ;  /* 0x009896800000895d */ /* 0x002fea0003900000 */
[----:B------:R-:W1:Y:S02]  /*4220*/  @!P0 SYNCS.PHASECHK.TRANS64 P0, [R0+URZ], R3 ;  /* 0x00000003000085a7 */ /* 0x000e6400080010ff */
[----:B-1----:R-:W-:Y:S05]  /*4230*/  @!P0 BRA `(.L_x_87) ;  /* 0xfffffffc00f08947 */ /* 0x002fea000383ffff */
[----:B------:R-:W-:Y:S05]  /*4240*/  BRA `(.L_x_86) ;  /* 0x00000000000c7947 */ /* 0x000fea0003800000 */
.L_x_82:
[----:B------:R-:W-:-:S04]  /*4250*/  UIADD3 UR5, UPT, UPT, UR11, 0x160, URZ ;  /* 0x000001600b057890 */ /* 0x000fc8000fffe0ff */
[----:B------:R-:W-:-:S09]  /*4260*/  UPRMT UR5, UR8, 0x654, UR5 ;  /* 0x0000065408057896 */ /* 0x000fd20008000005 */
[----:B------:R-:W-:Y:S03]  /*4270*/  SYNCS.ARRIVE.TRANS64.RED.A1T0 RZ, [UR5], RZ ;  /* 0x000000ffffff79a7 */ /* 0x000fe60008100405 */
.L_x_86:
[----:B-12---:R-:W-:Y:S01]  /*4280*/  SHF.L.U32 R3, RZ, 0x1f, RZ ;  /* 0x0000001fff037819 */ /* 0x006fe200000006ff */
[----:B------:R-:W-:Y:S01]  /*4290*/  UIADD3 UR5, UPT, UPT, UR11, 0x160, URZ ;  /* 0x000001600b057890 */ /* 0x000fe2000fffe0ff */
[----:B------:R-:W-:Y:S02]  /*42a0*/  PLOP3.LUT P0, PT, PT, PT, UP0, 0x80, 0x8 ;  /* 0x000000000008781c */ /* 0x000fe40003f0f008 */
[----:B------:R-:W1:Y:S02]  /*42b0*/  SYNCS.PHASECHK.TRANS64.TRYWAIT P1, [UR11+0x160], R3 ;  /* 0x00016003ff0075a7 */ /* 0x000e64000802110b */
[----:B-1----:R-:W-:Y:S09]  /*42c0*/  @!P1 BRA `(.L_x_88) ;  /* 0x0000005400d09947 */ /* 0x002ff20003800000 */
.L_x_186:
[----:B------:R-:W-:Y:S02]  /*42d0*/  @!UP0 UPRMT UR5, UR8, 0x654, UR5 ;  /* 0x0000065408058896 */ /* 0x000fe40008000005 */
[----:B------:R-:W-:Y:S01]  /*42e0*/  ULOP3.LUT UR6, UR18, 0xffff, URZ, 0xc0, !UPT ;  /* 0x0000ffff12067892 */ /* 0x000fe2000f8ec0ff */
[----:B------:R-:W-:-:S03]  /*42f0*/  UMOV UR8, 0xffff ;  /* 0x0000ffff00087882 */ /* 0x000fc60000000000 */
[----:B------:R-:W-:-:S03]  /*4300*/  USHF.R.U32.HI UR6, URZ, 0x5, UR6 ;  /* 0x00000005ff067899 */ /* 0x000fc60008011606 */
[----:B------:R-:W-:Y:S01]  /*4310*/  @!P0 SYNCS.ARRIVE.TRANS64.RED.A1T0 RZ, [UR5], RZ ;  /* 0x000000ffffff89a7 */ /* 0x000fe20008100405 */
[----:B------:R-:W-:Y:S01]  /*4320*/  NOP ;  /* 0x0000000000007918 */ /* 0x000fe20000000000 */
[----:B-1----:R-:W1:Y:S01]  /*4330*/  LDS R0, [UR4+0x14] ;  /* 0x00001404ff007984 */ /* 0x002e620008000800 */
[----:B------:R-:W-:Y:S01]  /*4340*/  USHF.L.U32 UR8, UR8, UR6, URZ ;  /* 0x0000000608087299 */ /* 0x000fe200080006ff */
[----:B------:R-:W-:Y:S02]  /*4350*/  UMOV UR5, 0x1 ;  /* 0x0000000100057882 */ /* 0x000fe40000000000 */
[----:B------:R-:W-:-:S03]  /*4360*/  USHF.L.U32 UR5, UR5, UR6, URZ ;  /* 0x0000000605057299 */ /* 0x000fc600080006ff */
[----:B-1----:R-:W-:-:S04]  /*4370*/  LOP3.LUT R0, R0, UR8, RZ, 0xc0, !PT ;  /* 0x0000000800007c12 */ /* 0x002fc8000f8ec0ff */
[----:B------:R-:W-:-:S13]  /*4380*/  ISETP.NE.AND P0, PT, R0, UR8, PT ;  /* 0x0000000800007c0c */ /* 0x000fda000bf05270 */
[----:B------:R-:W-:Y:S05]  /*4390*/  @P0 BRA `(.L_x_89) ;  /* 0x0000000000580947 */ /* 0x000fea0003800000 */
[----:B------:R-:W1:Y:S02]  /*43a0*/  LDS R0, [UR4+0x18] ;  /* 0x00001804ff007984 */ /* 0x000e640008000800 */
[----:B-1----:R-:W-:-:S04]  /*43b0*/  LOP3.LUT R0, R0, UR5, RZ, 0xc0, !PT ;  /* 0x0000000500007c12 */ /* 0x002fc8000f8ec0ff */
[----:B------:R-:W-:-:S13]  /*43c0*/  ISETP.NE.AND P0, PT, R0, UR5, PT ;  /* 0x0000000500007c0c */ /* 0x000fda000bf05270 */
[----:B------:R-:W-:Y:S05]  /*43d0*/  @P0 BRA `(.L_x_90) ;  /* 0x00000000003c0947 */ /* 0x000fea0003800000 */
[----:B------:R-:W1:Y:S01]  /*43e0*/  S2R R2, SR_LANEID ;  /* 0x0000000000027919 */ /* 0x000e620000000000 */
[----:B------:R-:W-:Y:S01]  /*43f0*/  ULOP3.LUT UR8, URZ, UR8, URZ, 0x33, !UPT ;  /* 0x00000008ff087292 */ /* 0x000fe2000f8e33ff */
[----:B------:R-:W-:Y:S01]  /*4400*/  LOP3.LUT R4, RZ, UR5, RZ, 0x33, !PT ;  /* 0x00000005ff047c12 */ /* 0x000fe2000f8e33ff */
[----:B------:R-:W-:Y:S02]  /*4410*/  VOTEU.ANY UR7, UPT, PT ;  /* 0x0000000000077886 */ /* 0x000fe400038e0100 */
[----:B------:R-:W-:Y:S01]  /*4420*/  UFLO.U32 UR7, UR7 ;  /* 0x00000007000772bd */ /* 0x000fe200080e0000 */
[----:B------:R-:W2:Y:S01]  /*4430*/  REDUX UR5, R4 ;  /* 0x00000000040573c4 */ /* 0x000ea20000000000 */
[----:B------:R-:W-:-:S06]  /*4440*/  IMAD.U32 R0, RZ, RZ, UR8 ;  /* 0x00000008ff007e24 */ /* 0x000fcc000f8e00ff */
[----:B------:R1:W-:Y:S01]  /*4450*/  UTCATOMSWS.AND URZ, UR8 ;  /* 0x0000000800ff79e3 */ /* 0x0003e20008000000 */
[----:B------:R-:W3:Y:S01]  /*4460*/  REDUX UR6, R0 ;  /* 0x00000000000673c4 */ /* 0x000ee20000000000 */
[----:B-1----:R-:W-:Y:S01]  /*4470*/  ISETP.EQ.U32.AND P0, PT, R2, UR7, PT ;  /* 0x0000000702007c0c */ /* 0x002fe2000bf02070 */
[----:B--2---:R-:W-:Y:S01]  /*4480*/  IMAD.U32 R2, RZ, RZ, UR5 ;  /* 0x00000005ff027e24 */ /* 0x004fe2000f8e00ff */
[----:B---3--:R-:W-:-:S11]  /*4490*/  MOV R3, UR6 ;  /* 0x0000000600037c02 */ /* 0x008fd60008000f00 */
[----:B------:R1:W-:Y:S04]  /*44a0*/  @P0 ATOMS.AND RZ, [UR4+0x14], R3 ;  /* 0x00001403ffff098c */ /* 0x0003e8000a800004 */
[----:B------:R1:W-:Y:S01]  /*44b0*/  @P0 ATOMS.AND RZ, [UR4+0x18], R2 ;  /* 0x00001802ffff098c */ /* 0x0003e2000a800004 */
[----:B------:R-:W-:Y:S05]  /*44c0*/  BRA `(.L_x_91) ;  /* 0x0000000000147947 */ /* 0x000fea0003800000 */
.L_x_90:
[----:B------:R-:W-:Y:S02]  /*44d0*/  MOV R2, 0x44f0 ;  /* 0x000044f000027802 */ /* 0x000fe40000000f00 */
[----:B---345:R-:W-:Y:S05]  /*44e0*/  CALL.REL.NOINC `($__internal_0_$__cuda_sm10x_tcgen05_guardrail_trap_col_being_dealloced_not_returned_by_alloc) ;  /* 0x0000005800687944 */ /* 0x038fea0003c00000 */
[----:B------:R-:W-:Y:S05]  /*44f0*/  BRA `(.L_x_91) ;  /* 0x0000000000087947 */ /* 0x000fea0003800000 */
.L_x_89:
[----:B------:R-:W-:Y:S02]  /*4500*/  MOV R2, 0x4520 ;  /* 0x0000452000027802 */ /* 0x000fe40000000f00 */
[----:B---345:R-:W-:Y:S05]  /*4510*/  CALL.REL.NOINC `($__internal_2_$__cuda_sm10x_tcgen05_guardrail_trap_unallocated_columns_being_dealloced) ;  /* 0x0000005800747944 */ /* 0x038fea0003c00000 */
.L_x_91:
[----:B------:R-:W-:Y:S01]  /*4520*/  NOP ;  /* 0x0000000000007918 */ /* 0x000fe20000000000 */
[----:B----4-:R-:W-:Y:S05]  /*4530*/  EXIT ;  /* 0x000000000000794d */ /* 0x010fea0003800000 */
.L_x_62:
[----:B------:R-:W-:-:S09]  /*4540*/  UISETP.NE.OR UP5, UPT, UR10, 0x3, !UP5 ;  /* 0x000000030a00788c */ /* 0x000fd2000efa5670 */
[----:B------:R-:W-:Y:S05]  /*4550*/  BRA.U UP5, `(.L_x_92) ;  /* 0x0000000d05f47547 */ /* 0x000fea000b800000 */
[----:B------:R-:W1:Y:S01]  /*4560*/  LDC R0, c[0x0][0xb30] ;  /* 0x0002cc00ff007b82 */ /* 0x000e620000000800 */
[----:B------:R-:W2:Y:S01]  /*4570*/  LDCU.64 UR8, c[0x0][0x888] ;  /* 0x00011100ff0877ac */ /* 0x000ea20008000a00 */
[----:B------:R-:W-:Y:S02]  /*4580*/  HFMA2 R29, -RZ, RZ, 0, 0 ;  /* 0x00000000ff1d7431 */ /* 0x000fe400000001ff */
[----:B------:R-:W-:Y:S01]  /*4590*/  IMAD.MOV.U32 R31, RZ, RZ, 0x1 ;  /* 0x00000001ff1f7424 */ /* 0x000fe200078e00ff */
[----:B------:R-:W-:Y:S01]  /*45a0*/  MOV R23, 0x1000 ;  /* 0x0000100000177802 */ /* 0x000fe20000000f00 */
[----:B------:R-:W3:Y:S01]  /*45b0*/  LDCU.64 UR4, c[0x0][0x890] ;  /* 0x00011200ff0477ac */ /* 0x000ee20008000a00 */
[----:B------:R-:W-:Y:S01]  /*45c0*/  IMAD.MOV.U32 R30, RZ, RZ, RZ ;  /* 0x000000ffff1e7224 */ /* 0x000fe200078e00ff */
[----:B------:R-:W4:Y:S01]  /*45d0*/  LDC R19, c[0x0][0x370] ;  /* 0x0000dc00ff137b82 */ /* 0x000f220000000800 */
[----:B------:R-:W-:Y:S01]  /*45e0*/  UMOV UR7, 0x400 ;  /* 0x0000040000077882 */ /* 0x000fe20000000000 */
[----:B------:R-:W-:-:S02]  /*45f0*/  UPLOP3.LUT UP1, UPT, UPT, UPT, UPT, 0x40, 0x4 ;  /* 0x000000000004789c */ /* 0x000fc40003f2e870 */
[----:B------:R-:W-:-:S04]  /*4600*/  ULEA UR7, UR37, UR7, 0x18 ;  /* 0x0000000725077291 */ /* 0x000fc8000f8ec0ff */
[----:B------:R-:W4:Y:S01]  /*4610*/  LDC R2, c[0x0][0xb0c] ;  /* 0x0002c300ff027b82 */ /* 0x000f220000000800 */
[----:B------:R-:W-:Y:S02]  /*4620*/  UIADD3 UR13, UPT, UPT, UR7, 0xb0, URZ ;  /* 0x000000b0070d7890 */ /* 0x000fe4000fffe0ff */
[----:B--2---:R-:W-:Y:S02]  /*4630*/  UISETP.NE.U32.AND UP3, UPT, UR8, URZ, UPT ;  /* 0x000000ff0800728c */ /* 0x004fe4000bf65070 */
[----:B------:R-:W-:Y:S02]  /*4640*/  UIADD3 UR33, UPT, UPT, UR7, 0xa0, URZ ;  /* 0x000000a007217890 */ /* 0x000fe4000fffe0ff */
[----:B---3--:R-:W-:Y:S01]  /*4650*/  UISETP.NE.U32.AND UP4, UPT, UR4, URZ, UPT ;  /* 0x000000ff0400728c */ /* 0x008fe2000bf85070 */
[----:B------:R-:W2:Y:S01]  /*4660*/  LDC R18, c[0x0][0xb20] ;  /* 0x0002c800ff127b82 */ /* 0x000ea20000000800 */
[----:B-1----:R-:W-:Y:S01]  /*4670*/  ISETP.NE.AND P1, PT, R0, 0x1, PT ;  /* 0x000000010000780c */ /* 0x002fe20003f25270 */
[----:B------:R-:W-:-:S02]  /*4680*/  UISETP.NE.AND.EX UP3, UPT, UR9, URZ, UPT, UP3 ;  /* 0x000000ff0900728c */ /* 0x000fc4000bf65330 */
[----:B------:R-:W-:Y:S02]  /*4690*/  UIADD3 UR25, UPT, UPT, UR7, 0xa8, URZ ;  /* 0x000000a807197890 */ /* 0x000fe4000fffe0ff */
[----:B------:R-:W-:Y:S02]  /*46a0*/  UPRMT UR13, UR37, 0x654, UR13 ;  /* 0x00000654250d7896 */ /* 0x000fe4000800000d */
[----:B------:R-:W1:Y:S01]  /*46b0*/  LDC.64 R32, c[0x0][0x348] ;  /* 0x0000d200ff207b82 */ /* 0x000e620000000a00 */
[----:B------:R-:W-:-:S07]  /*46c0*/  UISETP.NE.AND.EX UP4, UPT, UR5, URZ, UPT, UP4 ;  /* 0x000000ff0500728c */ /* 0x000fce000bf85340 */
[----:B------:R-:W3:Y:S08]  /*46d0*/  LDC.64 R16, c[0x0][0xb10] ;  /* 0x0002c400ff107b82 */ /* 0x000ef00000000a00 */
[----:B------:R-:W1:Y:S08]  /*46e0*/  LDC.64 R6, c[0x0][0xb18] ;  /* 0x0002c600ff067b82 */ /* 0x000e700000000a00 */
[----:B------:R-:W1:Y:S08]  /*46f0*/  LDC.64 R4, c[0x0][0xb28] ;  /* 0x0002ca00ff047b82 */ /* 0x000e700000000a00 */
[----:B--2-4-:R-:W1:Y:S02]  /*4700*/  LDC R22, c[0x0][0x374] ;  /* 0x0000dd00ff167b82 */ /* 0x014e640000000800 */
.L_x_102:
[C---:B------:R-:W-:Y:S02]  /*4710*/  LEA R0, R30.reuse, UR7, 0x3 ;  /* 0x000000071e007c11 */ /* 0x040fe4000f8e18ff */
[----:B------:R-:W-:Y:S02]  /*4720*/  SHF.L.U32 R3, R29, 0x1f, RZ ;  /* 0x0000001f1d037819 */ /* 0x000fe400000006ff */
[----:B------:R-:W-:Y:S02]  /*4730*/  LEA R24, R30, UR7, 0x4 ;  /* 0x000000071e187c11 */ /* 0x000fe4000f8e20ff */
[----:B--2---:R-:W2:Y:S02]  /*4740*/  SYNCS.PHASECHK.TRANS64.TRYWAIT P0, [R0+URZ+0xe0], R3 ;  /* 0x0000e003000075a7 */ /* 0x004ea400080011ff */
[----:B--2---:R-:W-:Y:S05]  /*4750*/  @!P0 BRA `(.L_x_93) ;  /* 0x0000005000c48947 */ /* 0x004fea0003800000 */
.L_x_187:
[----:B------:R-:W-:Y:S01]  /*4760*/  ISETP.GE.AND P0, PT, R40, 0x1, PT ;  /* 0x000000012800780c */ /* 0x000fe20003f06270 */
[----:B------:R-:W4:Y:S01]  /*4770*/  LDS.128 R24, [R24+0x170] ;  /* 0x0001700018187984 */ /* 0x000f220000000c00 */
[----:B--2---:R-:W-:Y:S01]  /*4780*/  VIADD R0, R0, 0xf0 ;  /* 0x000000f000007836 */ /* 0x004fe20000000000 */
[----:B------:R-:W-:Y:S01]  /*4790*/  @!PT LDS RZ, [RZ] ;  /* 0x00000000fffff984 */ /* 0x000fe20000000800 */
[----:B------:R-:W-:Y:S01]  /*47a0*/  @!PT LDS RZ, [RZ] ;  /* 0x00000000fffff984 */ /* 0x000fe20000000800 */
[----:B------:R-:W-:Y:S01]  /*47b0*/  @!PT LDS RZ, [RZ] ;  /* 0x00000000fffff984 */ /* 0x000fe20000000800 */
[----:B------:R-:W-:Y:S01]  /*47c0*/  @!PT LDS RZ, [RZ] ;  /* 0x00000000fffff984 */ /* 0x000fe20000000800 */
[----:B------:R2:W-:Y:S06]  /*47d0*/  MEMBAR.ALL.CTA ;  /* 0x0000000000007992 */ /* 0x0005ec0000008000 */
[----:B--2---:R-:W2:Y:S01]  /*47e0*/  FENCE.VIEW.ASYNC.S ;  /* 0x00000000000073c6 */ /* 0x004ea20000000000 */
[----:B------:R-:W-:Y:S04]  /*47f0*/  PRMT R0, RZ, 0x654, R0 ;  /* 0x00000654ff007816 */ /* 0x000fe80000000000 */
[----:B--2---:R2:W-:Y:S01]  /*4800*/  SYNCS.ARRIVE.TRANS64.RED.A1T0 RZ, [R0+URZ], RZ ;  /* 0x000000ff00ff79a7 */ /* 0x0045e200081004ff */
[----:B----4-:R-:W-:Y:S11]  /*4810*/  LOP3.LUT P3, RZ, R26, 0x1, RZ, 0xc0, !PT ;  /* 0x000000011aff7812 */ /* 0x010ff6000786c0ff */
[----:B------:R-:W-:Y:S02]  /*4820*/  @!UPT UIADD3 URZ, UPT, UPT, URZ, URZ, URZ ;  /* 0x000000fffffff290 */ /* 0x000fe4000fffe0ff */
[----:B------:R-:W-:Y:S02]  /*4830*/  @P3 MOV R13, R24 ;  /* 0x00000018000d3202 */ /* 0x000fe40000000f00 */
[----:B------:R-:W-:Y:S01]  /*4840*/  @P3 LOP3.LUT R8, R25, 0xffff, RZ, 0xc0, !PT ;  /* 0x0000ffff19083812 */ /* 0x000fe200078ec0ff */
[----:B--2---:R-:W-:Y:S06]  /*4850*/  @!P0 BRA `(.L_x_94) ;  /* 0x0000000000a48947 */ /* 0x004fec0003800000 */
[----:B-1----:R-:W-:Y:S01]  /*4860*/  IMAD.HI.U32 R35, R22, R7, RZ ;  /* 0x0000000716237227 */ /* 0x002fe200078e00ff */
[----:B------:R-:W-:Y:S02]  /*4870*/  ISETP.NE.AND P0, PT, R6, 0x1, PT ;  /* 0x000000010600780c */ /* 0x000fe40003f05270 */
[----:B------:R-:W-:Y:S01]  /*4880*/  ISETP.NE.AND P2, PT, R40, 0x1, PT ;  /* 0x000000012800780c */ /* 0x000fe20003f45270 */
[----:B---3--:R-:W-:Y:S01]  /*4890*/  IMAD.HI.U32 R34, R19, R16, RZ ;  /* 0x0000001013227227 */ /* 0x008fe200078e00ff */
[----:B------:R-:W-:Y:S02]  /*48a0*/  SHF.R.U32.HI R35, RZ, R18, R35 ;  /* 0x00000012ff237219 */ /* 0x000fe40000011623 */
[----:B------:R-:W-:Y:S01]  /*48b0*/  ISETP.NE.AND P4, PT, R2, 0x1, PT ;  /* 0x000000010200780c */ /* 0x000fe20003f85270 */
[----:B------:R-:W-:Y:S01]  /*48c0*/  IMAD.HI.U32 R36, R13, R16, RZ ;  /* 0x000000100d247227 */ /* 0x000fe200078e00ff */
[----:B------:R-:W-:Y:S02]  /*48d0*/  SHF.R.U32.HI R34, RZ, R17, R34 ;  /* 0x00000011ff227219 */ /* 0x000fe40000011622 */
[----:B------:R-:W-:Y:S01]  /*48e0*/  SEL R3, R22, R35, !P0 ;  /* 0x0000002316037207 */ /* 0x000fe20004000000 */
[C---:B------:R-:W-:Y:S01]  /*48f0*/  IMAD.HI.U32 R35, R8.reuse, R7, RZ ;  /* 0x0000000708237227 */ /* 0x040fe200078e00ff */
[----:B------:R-:W-:Y:S02]  /*4900*/  SEL R11, R19, R34, !P4 ;  /* 0x00000022130b7207 */ /* 0x000fe40006000000 */
[----:B------:R-:W-:Y:S01]  /*4910*/  SHF.R.U32.HI R36, RZ, R17, R36 ;  /* 0x00000011ff247219 */ /* 0x000fe20000011624 */
[----:B------:R-:W-:Y:S01]  /*4920*/  IMAD.HI.U32 R38, R3, R4, RZ ;  /* 0x0000000403267227 */ /* 0x000fe200078e00ff */
[----:B------:R-:W-:Y:S03]  /*4930*/  SHF.R.U32.HI R35, RZ, R18, R35 ;  /* 0x00000012ff237219 */ /* 0x000fe60000011623 */
[----:B------:R-:W-:Y:S01]  /*4940*/  IMAD.HI.U32 R34, R11, R4, RZ ;  /* 0x000000040b227227 */ /* 0x000fe200078e00ff */
[----:B------:R-:W-:Y:S02]  /*4950*/  @P2 SHF.R.U32.HI R3, RZ, R5, R38 ;  /* 0x00000005ff032219 */ /* 0x000fe40000011626 */
[----:B------:R-:W-:Y:S02]  /*4960*/  SEL R9, R8, R35, !P0 ;  /* 0x0000002308097207 */ /* 0x000fe40004000000 */
[----:B------:R-:W-:Y:S01]  /*4970*/  @P2 SHF.R.U32.HI R11, RZ, R5, R34 ;  /* 0x00000005ff0b2219 */ /* 0x000fe20000011622 */
[C---:B------:R-:W-:Y:S01]  /*4980*/  IMAD R10, R40.reuse, R3, RZ ;  /* 0x00000003280a7224 */ /* 0x040fe200078e02ff */
[----:B------:R-:W-:Y:S01]  /*4990*/  SEL R3, R13, R36, !P4 ;  /* 0x000000240d037207 */ /* 0x000fe20006000000 */
[C---:B------:R-:W-:Y:S03]  /*49a0*/  IMAD.HI.U32 R14, R9.reuse, R4, RZ ;  /* 0x00000004090e7227 */ /* 0x040fe600078e00ff */
[----:B------:R-:W-:Y:S01]  /*49b0*/  ISETP.GE.AND P0, PT, R9, R10, PT ;  /* 0x0000000a0900720c */ /* 0x000fe20003f06270 */
[C---:B------:R-:W-:Y:S01]  /*49c0*/  IMAD R12, R40.reuse, R11, RZ ;  /* 0x0000000b280c7224 */ /* 0x040fe200078e02ff */
[-C--:B------:R-:W-:Y:S04]  /*49d0*/  SHF.R.U32.HI R14, RZ, R5.reuse, R14 ;  /* 0x00000005ff0e7219 */ /* 0x080fe8000001160e */
[----:B------:R-:W-:Y:S02]  /*49e0*/  ISETP.GE.OR P0, PT, R3, R12, P0 ;  /* 0x0000000c0300720c */ /* 0x000fe40000706670 */
[----:B------:R-:W-:Y:S05]  /*49f0*/  SEL R15, R9, R14, !P2 ;  /* 0x0000000e090f7207 */ /* 0x000fea0005000000 */
[----:B------:R-:W-:Y:S04]  /*4a00*/  IMAD.MOV R14, RZ, RZ, -R15 ;  /* 0x000000ffff0e7224 */ /* 0x000fe800078e0a0f */
[----:B------:R-:W-:Y:S02]  /*4a10*/  IMAD R14, R40, R14, R9 ;  /* 0x0000000e280e7224 */ /* 0x000fe400078e0209 */
[C---:B------:R-:W-:Y:S05]  /*4a20*/  @!P0 IMAD.HI.U32 R10, R3.reuse, R4, RZ ;  /* 0x00000004030a8227 */ /* 0x040fea00078e00ff */
[----:B------:R-:W-:Y:S04]  /*4a30*/  @!P0 SHF.R.U32.HI R10, RZ, R5, R10 ;  /* 0x00000005ff0a8219 */ /* 0x000fe8000001160a */
[----:B------:R-:W-:Y:S01]  /*4a40*/  @!P0 SEL R0, R3, R10, !P2 ;  /* 0x0000000a03008207 */ /* 0x000fe20005000000 */
[----:B------:R-:W-:Y:S03]  /*4a50*/  IMAD.MOV R10, RZ, RZ, -R3 ;  /* 0x000000ffff0a7224 */ /* 0x000fe600078e0a03 */
[----:B------:R-:W-:Y:S01]  /*4a60*/  @!P0 IADD3 R15, PT, PT, R15, -R0, RZ ;  /* 0x800000000f0f8210 */ /* 0x000fe20007ffe0ff */
[----:B------:R-:W-:Y:S01]  /*4a70*/  @!P0 IMAD R0, R11, R14, R0 ;  /* 0x0000000e0b008224 */ /* 0x000fe200078e0200 */
[----:B------:R-:W-:Y:S01]  /*4a80*/  IADD3 R11, PT, PT, -R9, RZ, RZ ;  /* 0x000000ff090b7210 */ /* 0x000fe20007ffe1ff */
[----:B------:R-:W-:Y:S02]  /*4a90*/  IMAD R13, R2, R10, R13 ;  /* 0x0000000a020d7224 */ /* 0x000fe400078e020d */
[----:B------:R-:W-:Y:S02]  /*4aa0*/  @!P0 IMAD R9, R15, R40, R3 ;  /* 0x000000280f098224 */ /* 0x000fe400078e0203 */
[----:B------:R-:W-:Y:S02]  /*4ab0*/  @!P0 IMAD.MOV.U32 R3, RZ, RZ, R0 ;  /* 0x000000ffff038224 */ /* 0x000fe400078e0000 */
[----:B------:R-:W-:Y:S02]  /*4ac0*/  IMAD R8, R6, R11, R8 ;  /* 0x0000000b06087224 */ /* 0x000fe400078e0208 */
[----:B------:R-:W-:Y:S02]  /*4ad0*/  IMAD R13, R3, R2, R13 ;  /* 0x00000002030d7224 */ /* 0x000fe400078e020d */
[----:B------:R-:W-:Y:S02]  /*4ae0*/  IMAD R8, R9, R6, R8 ;  /* 0x0000000609087224 */ /* 0x000fe400078e0208 */
.L_x_94:
[----:B------:R-:W-:Y:S05]  /*4af0*/  BRA.U UP1, `(.L_x_95) ;  /* 0x0000000101107547 */ /* 0x000fea000b800000 */
[----:B------:R-:W-:Y:S04]  /*4b00*/  MOV R0, UR6 ;  /* 0x0000000600007c02 */ /* 0x000fe80008000f00 */
[----:B------:R-:W-:Y:S04]  /*4b10*/  SHF.L.U32 R3, R0, 0x1f, RZ ;  /* 0x0000001f00037819 */ /* 0x000fe800000006ff */
[----:B------:R-:W2:Y:S02]  /*4b20*/  SYNCS.PHASECHK.TRANS64.TRYWAIT P0, [UR7+0xd8], R3 ;  /* 0x0000d803ff0075a7 */ /* 0x000ea40008001107 */
[----:B--2---:R-:W-:Y:S05]  /*4b30*/  @!P0 BRA `(.L_x_96) ;  /* 0x0000004c00e08947 */ /* 0x004fea0003800000 */
.L_x_95:
[----:B------:R-:W-:Y:S02]  /*4b40*/  R2UR UR34, R20 ;  /* 0x00000000142272ca */ /* 0x000fe400000e0000 */
[----:B------:R-:W-:Y:S02]  /*4b50*/  R2UR UR35, R21 ;  /* 0x00000000152372ca */ /* 0x000fe400000e0000 */
[----:B------:R-:W-:Y:S02]  /*4b60*/  ISETP.NE.U32.AND P2, PT, RZ, UR4, PT ;  /* 0x00000004ff007c0c */ /* 0x000fe4000bf45070 */
[----:B------:R-:W-:Y:S02]  /*4b70*/  SHF.L.U32 R12, R31, 0x1f, RZ ;  /* 0x0000001f1f0c7819 */ /* 0x000fe400000006ff */
[----:B------:R-:W-:Y:S05]  /*4b80*/  ISETP.NE.AND.EX P2, PT, RZ, UR5, PT, P2 ;  /* 0x00000005ff007c0c */ /* 0x000fea000bf45320 */
[----:B------:R-:W-:Y:S02]  /*4b90*/  UIMAD UR34, UR34, 0xc0, URZ ;  /* 0x000000c0222278a4 */ /* 0x000fe4000f8e02ff */
[----:B------:R-:W-:Y:S01]  /*4ba0*/  USHF.L.U32 UR35, UR35, 0x6, URZ ;  /* 0x0000000623237899 */ /* 0x000fe200080006ff */
[----:B------:R-:W-:Y:S11]  /*4bb0*/  BRA.U !UP4, `(.L_x_97) ;  /* 0x000000010c347547 */ /* 0x000ff6000b800000 */
[----:B------:R-:W-:Y:S01]  /*4bc0*/  UPLOP3.LUT UP0, UPT, UPT, UPT, UP3, 0x80, 0x8 ;  /* 0x000000000008789c */ /* 0x000fe20003f0f030 */
[----:B--2---:R-:W-:Y:S02]  /*4bd0*/  HFMA2 R0, -RZ, RZ, 0, 5.9604644775390625e-08 ;  /* 0x00000001ff007431 */ /* 0x004fe400000001ff */
[----:B------:R-:W-:Y:S03]  /*4be0*/  IMAD.MOV.U32 R89, RZ, RZ, 0x1 ;  /* 0x00000001ff597424 */ /* 0x000fe600078e00ff */
[----:B------:R-:W-:Y:S05]  /*4bf0*/  PLOP3.LUT P0, PT, PT, PT, UP0, 0x80, 0x8 ;  /* 0x000000000008781c */ /* 0x000fea0003f0f008 */
[----:B------:R-:W2:Y:S01]  /*4c00*/  @UP0 LDCU.64 UR10, c[0x0][0x888] ;  /* 0x00011100ff0a07ac */ /* 0x000ea20008000a00 */
[----:B------:R-:W-:Y:S07]  /*4c10*/  @UP0 UIMAD UR8, UR36, UR4, URZ ;  /* 0x00000004240802a4 */ /* 0x000fee000f8e02ff */
[----:B------:R-:W-:Y:S01]  /*4c20*/  @!P0 PRMT R89, R0, 0x7610, R89 ;  /* 0x0000761000598816 */ /* 0x000fe20000000059 */
[----:B--2---:R-:W-:Y:S03]  /*4c30*/  @UP0 UIMAD.WIDE UR10, UR8, 0x4, UR10 ;  /* 0x00000004080a08a5 */ /* 0x004fe6000f8e020a */
[----:B------:R-:W2:Y:S03]  /*4c40*/  @!UP0 LDCU UR8, c[0x0][0x880] ;  /* 0x00011000ff0887ac */ /* 0x000ea60008000800 */
[----:B------:R-:W-:Y:S01]  /*4c50*/  IMAD.U32 R10, RZ, RZ, UR10 ;  /* 0x0000000aff0a7e24 */ /* 0x000fe2000f8e00ff */
[----:B------:R-:W-:Y:S05]  /*4c60*/  MOV R11, UR11 ;  /* 0x0000000b000b7c02 */ /* 0x000fea0008000f00 */
[----:B-----5:R4:W5:Y:S02]  /*4c70*/  @P0 LDG.E R48, desc[UR46][R10.64] ;  /* 0x0000002e0a300981 */ /* 0x020964000c1e1900 */
[----:B--2-4-:R-:W-:Y:S07]  /*4c80*/  @!P0 IMAD.U32 R48, RZ, RZ, UR8 ;  /* 0x00000008ff308e24 */ /* 0x014fee000f8e00ff */
.L_x_97:
[----:B-----5:R-:W-:Y:S01]  /*4c90*/  @!P2 ISETP.EQ.AND P0, PT, R48, RZ, PT ;  /* 0x000000ff3000a20c */ /* 0x020fe20003f02270 */
[----:B------:R-:W-:Y:S01]  /*4ca0*/  @!UPT UIADD3 URZ, UPT, UPT, URZ, URZ, URZ ;  /* 0x000000fffffff290 */ /* 0x000fe2000fffe0ff */
[----:B------:R-:W-:Y:S11]  /*4cb0*/  @!P2 BRA `(.L_x_98) ;  /* 0x000000000014a947 */ /* 0x000ff60003800000 */
[----:B------:R-:W-:Y:S02]  /*4cc0*/  LOP3.LUT P2, RZ, R89, 0xff, RZ, 0xc0, !PT ;  /* 0x000000ff59ff7812 */ /* 0x000fe4000784c0ff */
[----:B------:R-:W-:Y:S04]  /*4cd0*/  PLOP3.LUT P0, PT, PT, PT, UP0, 0x80, 0x8 ;  /* 0x000000000008781c */ /* 0x000fe80003f0f008 */
[----:B------:R-:W-:Y:S07]  /*4ce0*/  PLOP3.LUT P0, PT, P0, PT, PT, 0x8, 0x80 ;  /* 0x000000000080781c */ /* 0x000fee000070e170 */
[----:B------:R-:W-:Y:S11]  /*4cf0*/  @P2 ISETP.EQ.AND P0, PT, R48, RZ, PT ;  /* 0x000000ff3000220c */ /* 0x000ff60003f02270 */
[----:B------:R-:W-:Y:S02]  /*4d00*/  @!UPT UIADD3 URZ, UPT, UPT, URZ, URZ, URZ ;  /* 0x000000fffffff290 */ /* 0x000fe4000fffe0ff */
.L_x_98:
[----:B------:R-:W4:Y:S01]  /*4d10*/  SYNCS.PHASECHK.TRANS64.TRYWAIT P2, [UR7+0xb8], R12 ;  /* 0x0000b80cff0075a7 */ /* 0x000f220008041107 */
[----:B------:R-:W-:Y:S04]  /*4d20*/  ELECT P4, URZ, PT ;  /* 0x0000000000ff782f */ /* 0x000fe80003880000 */
[----:B------:R-:W-:Y:S11]  /*4d30*/  PLOP3.LUT P4, PT, P0, P4, PT, 0xf2, 0x2f ;  /* 0x00000000002f781c */ /* 0x000ff60000789e72 */
[----:B------:R-:W-:Y:S02]  /*4d40*/  @!UPT UIADD3 URZ, UPT, UPT, URZ, URZ, URZ ;  /* 0x000000fffffff290 */ /* 0x000fe4000fffe0ff */
[----:B-1----:R-:W-:Y:S05]  /*4d50*/  @!P4 IADD3 R9, P0, PT, R32, 0x580, RZ ;  /* 0x000005802009c810 */ /* 0x002fea0007f1e0ff */
[----:B--2---:R-:W-:Y:S01]  /*4d60*/  @!P4 IMAD.X R0, RZ, RZ, R33, P0 ;  /* 0x000000ffff00c224 */ /* 0x004fe200000e0621 */
[----:B----4-:R-:W-:Y:S07]  /*4d70*/  @!P2 BRA `(.L_x_99) ;  /* 0x0000004c0068a947 */ /* 0x010fee0003800000 */
.L_x_190:
[----:B------:R-:W-:Y:S01]  /*4d80*/  @!P4 R2UR UR9, R9 ;  /* 0x000000000909c2ca */ /* 0x000fe200000e0000 */
[----:B------:R-:W-:Y:S01]  /*4d90*/  VOTEU.ALL UP1, P4 ;  /* 0x0000000000ff7886 */ /* 0x000fe20002020000 */
[----:B------:R-:W-:Y:S01]  /*4da0*/  @!P4 R2UR UR8, R0 ;  /* 0x000000000008c2ca */ /* 0x000fe200000e0000 */
[----:B------:R-:W-:Y:S01]  /*4db0*/  VOTEU.ALL UP2, P4 ;  /* 0x0000000000ff7886 */ /* 0x000fe20002040000 */
[----:B------:R-:W-:Y:S01]  /*4dc0*/  UMOV UR16, 0x0 ;  /* 0x0000000000107882 */ /* 0x000fe20000000000 */
[----:B------:R-:W-:Y:S01]  /*4dd0*/  UMOV UR17, 0x10000000 ;  /* 0x1000000000117882 */ /* 0x000fe20000000000 */
[----:B------:R-:W-:Y:S01]  /*4de0*/  @!UP1 UIADD3 UR32, UPT, UPT, UR7, 0x200, URZ ;  /* 0x0000020007209890 */ /* 0x000fe2000fffe0ff */
[----:B------:R-:W-:Y:S01]  /*4df0*/  @!P4 IMAD.MOV.U32 R0, RZ, RZ, 0x1000 ;  /* 0x00001000ff00c424 */ /* 0x000fe200078e00ff */
[----:B------:R-:W-:Y:S01]  /*4e00*/  @!UP1 UIADD3 UR10, UPT, UPT, UR34, 0x60, URZ ;  /* 0x00000060220a9890 */ /* 0x000fe2000fffe0ff */
[----:B------:R-:W-:Y:S01]  /*4e10*/  @!P4 IADD3 R21, P0, PT, R32, 0x580, RZ ;  /* 0x000005802015c810 */ /* 0x000fe20007f1e0ff */
[----:B------:R-:W-:Y:S01]  /*4e20*/  UMOV UR11, UR35 ;  /* 0x00000023000b7c82 */ /* 0x000fe20008000000 */
[----:B------:R-:W-:Y:S01]  /*4e30*/  UMOV UR12, UR36 ;  /* 0x00000024000c7c82 */ /* 0x000fe20008000000 */
[----:B------:R-:W-:Y:S01]  /*4e40*/  UPRMT UR14, UR37, 0x654, UR33 ;  /* 0x00000654250e7896 */ /* 0x000fe20008000021 */
[----:B------:R-:W-:Y:S01]  /*4e50*/  IMAD.U32 R10, RZ, RZ, UR9 ;  /* 0x00000009ff0a7e24 */ /* 0x000fe2000f8e00ff */
[----:B------:R-:W-:Y:S01]  /*4e60*/  UMOV UR9, UR33 ;  /* 0x0000002100097c82 */ /* 0x000fe20008000000 */
[----:B------:R-:W-:Y:S01]  /*4e70*/  IMAD.U32 R11, RZ, RZ, UR8 ;  /* 0x00000008ff0b7e24 */ /* 0x000fe2000f8e00ff */
[----:B------:R-:W-:Y:S01]  /*4e80*/  @!UP1 UIADD3 UR8, UPT, UPT, UR7, 0xa00, URZ ;  /* 0x00000a0007089890 */ /* 0x000fe2000fffe0ff */
[----:B------:R-:W-:Y:S01]  /*4e90*/  @!P4 IMAD.X R20, RZ, RZ, R33, P0 ;  /* 0x000000ffff14c224 */ /* 0x000fe200000e0621 */
[----:B------:R-:W-:Y:S01]  /*4ea0*/  @!P4 R2UR UR18, R10 ;  /* 0x000000000a12c2ca */ /* 0x000fe200000e0000 */
[----:B------:R-:W-:Y:S01]  /*4eb0*/  VOTEU.ALL UP1, P4 ;  /* 0x0000000000ff7886 */ /* 0x000fe20002020000 */
[----:B------:R-:W-:Y:S11]  /*4ec0*/  @!P4 R2UR UR19, R11 ;  /* 0x000000000b13c2ca */ /* 0x000ff600000e0000 */
[----:B------:R-:W-:Y:S02]  /*4ed0*/  @!UPT UIADD3 URZ, UPT, UPT, URZ, URZ, URZ ;  /* 0x000000fffffff290 */ /* 0x000fe4000fffe0ff */
[----:B------:R2:W-:Y:S01]  /*4ee0*/  @!UP2 UTMALDG.3D [UR32], [UR18], desc[UR16] ;  /* 0x000010201200a5b4 */ /* 0x0005e20008011000 */
[----:B------:R2:W-:Y:S01]  /*4ef0*/  @!UP1 UTMALDG.3D [UR8], [UR18], desc[UR16] ;  /* 0x00001008120095b4 */ /* 0x0005e20008011000 */
[----:B------:R2:W-:Y:S01]  /*4f00*/  @!P4 SYNCS.ARRIVE.TRANS64.RED.A0TR RZ, [UR7+0xa0], R0 ;  /* 0x0000a000ffffc9a7 */ /* 0x0005e20008300407 */
[----:B------:R-:W-:Y:S01]  /*4f10*/  SYNCS.ARRIVE.TRANS64.RED.A1T0 RZ, [UR14], RZ ;  /* 0x000000ffffff79a7 */ /* 0x000fe2000810040e */
[----:B------:R-:W4:Y:S02]  /*4f20*/  SYNCS.PHASECHK.TRANS64.TRYWAIT P2, [UR7+0xc0], R12 ;  /* 0x0000c00cff0075a7 */ /* 0x000f240008041107 */
[----:B--2-4-:R-:W-:Y:S05]  /*4f30*/  @!P2 BRA `(.L_x_100) ;  /* 0x0000004c0010a947 */ /* 0x014fea0003800000 */
.L_x_192:
[----:B------:R-:W2:Y:S01]  /*4f40*/  LDC.64 R14, c[0x0][0xb10] ;  /* 0x0002c400ff0e7b82 */ /* 0x000ea20000000a00 */
[----:B------:R-:W-:Y:S01]  /*4f50*/  @!P4 R2UR UR9, R21 ;  /* 0x000000001509c2ca */ /* 0x000fe200000e0000 */
[----:B------:R-:W-:Y:S01]  /*4f60*/  VOTEU.ALL UP1, P4 ;  /* 0x0000000000ff7886 */ /* 0x000fe20002020000 */
[----:B------:R-:W-:Y:S01]  /*4f70*/  @!P4 R2UR UR8, R20 ;  /* 0x000000001408c2ca */ /* 0x000fe200000e0000 */
[----:B------:R-:W-:Y:S01]  /*4f80*/  VOTEU.ALL UP2, P4 ;  /* 0x0000000000ff7886 */ /* 0x000fe20002040000 */
[----:B------:R-:W-:Y:S03]  /*4f90*/  UMOV UR16, 0x0 ;  /* 0x0000000000107882 */ /* 0x000fe60000000000 */
[----:B------:R-:W4:Y:S01]  /*4fa0*/  LDC.64 R10, c[0x0][0xb18] ;  /* 0x0002c600ff0a7b82 */ /* 0x000f220000000a00 */
[----:B------:R-:W-:Y:S01]  /*4fb0*/  @!UP1 UIADD3 UR26, UPT, UPT, UR34, 0x20, URZ ;  /* 0x00000020221a9890 */ /* 0x000fe2000fffe0ff */
[----:B------:R-:W-:Y:S01]  /*4fc0*/  @P3 SHF.R.U32.HI R28, RZ, 0x10, R25 ;  /* 0x00000010ff1c3819 */ /* 0x000fe20000011619 */
[----:B------:R-:W-:Y:S01]  /*4fd0*/  @!UP1 UIADD3 UR24, UPT, UPT, UR7, 0x1200, URZ ;  /* 0x0000120007189890 */ /* 0x000fe2000fffe0ff */
[----:B------:R-:W-:Y:S01]  /*4fe0*/  VIADD R30, R30, 0x1 ;  /* 0x000000011e1e7836 */ /* 0x000fe20000000000 */
[----:B------:R-:W-:Y:S03]  /*4ff0*/  UMOV UR17, 0x10000000 ;  /* 0x1000000000117882 */ /* 0x000fe60000000000 */
[----:B------:R-:W5:Y:S01]  /*5000*/  @!P1 LDC R0, c[0x0][0xb20] ;  /* 0x0002c800ff009b82 */ /* 0x000f620000000800 */
[----:B------:R-:W-:Y:S01]  /*5010*/  UMOV UR27, UR35 ;  /* 0x00000023001b7c82 */ /* 0x000fe20008000000 */
[----:B------:R-:W-:Y:S01]  /*5020*/  IMAD.U32 R20, RZ, RZ, UR9 ;  /* 0x00000009ff147e24 */ /* 0x000fe2000f8e00ff */
[----:B------:R-:W-:Y:S05]  /*5030*/  UMOV UR28, UR36 ;  /* 0x00000024001c7c82 */ /* 0x000fea0008000000 */
[----:B-1----:R-:W1:Y:S01]  /*5040*/  @!P1 LDC R3, c[0x0][0xb0c] ;  /* 0x0002c300ff039b82 */ /* 0x002e620000000800 */
[----:B------:R-:W-:Y:S01]  /*5050*/  IMAD.U32 R21, RZ, RZ, UR8 ;  /* 0x00000008ff157e24 */ /* 0x000fe2000f8e00ff */
[----:B------:R-:W-:Y:S01]  /*5060*/  @!UP1 UIADD3 UR10, UPT, UPT, UR34, 0x80, URZ ;  /* 0x00000080220a9890 */ /* 0x000fe2000fffe0ff */
[----:B------:R-:W-:Y:S01]  /*5070*/  @!P4 R2UR UR18, R20 ;  /* 0x000000001412c2ca */ /* 0x000fe200000e0000 */
[----:B------:R-:W-:Y:S01]  /*5080*/  @!UP1 UIADD3 UR8, UPT, UPT, UR7, 0x1a00, URZ ;  /* 0x00001a0007089890 */ /* 0x000fe2000fffe0ff */
[----:B------:R-:W-:Y:S01]  /*5090*/  @!P4 IMAD.MOV.U32 R20, RZ, RZ, 0x1000 ;  /* 0x00001000ff14c424 */ /* 0x000fe200078e00ff */
[----:B------:R-:W-:Y:S01]  /*50a0*/  @!P4 R2UR UR19, R21 ;  /* 0x000000001513c2ca */ /* 0x000fe200000e0000 */
[----:B------:R-:W-:Y:S01]  /*50b0*/  VOTEU.ALL UP1, P4 ;  /* 0x0000000000ff7886 */ /* 0x000fe20002020000 */
[----:B------:R-:W-:Y:S01]  /*50c0*/  UMOV UR9, UR25 ;  /* 0x0000001900097c82 */ /* 0x000fe20008000000 */
[----:B------:R-:W-:Y:S01]  /*50d0*/  UMOV UR11, UR35 ;  /* 0x00000023000b7c82 */ /* 0x000fe20008000000 */
[----:B------:R-:W-:Y:S01]  /*50e0*/  UMOV UR12, UR36 ;  /* 0x00000024000c7c82 */ /* 0x000fe20008000000 */
[----:B------:R-:W-:Y:S08]  /*50f0*/  UPRMT UR14, UR37, 0x654, UR25 ;  /* 0x00000654250e7896 */ /* 0x000ff00008000019 */
[----:B------:R1:W-:Y:S02]  /*5100*/  @!UP2 UTMALDG.3D [UR24], [UR18], desc[UR16] ;  /* 0x000010181200a5b4 */ /* 0x0003e40008011000 */
[----:B-1----:R-:W-:Y:S01]  /*5110*/  @!P1 ISETP.NE.AND P2, PT, R3, 0x1, PT ;  /* 0x000000010300980c */ /* 0x002fe20003f45270 */
[C---:B--2---:R-:W-:Y:S01]  /*5120*/  @!P1 IMAD.HI.U32 R14, R13.reuse, R14, RZ ;  /* 0x0000000e0d0e9227 */ /* 0x044fe200078e00ff */
[----:B----4-:R-:W-:Y:S01]  /*5130*/  @!P1 ISETP.NE.AND P0, PT, R10, 0x1, PT ;  /* 0x000000010a00980c */ /* 0x010fe20003f05270 */
[----:B------:R1:W-:Y:S01]  /*5140*/  @!UP1 UTMALDG.3D [UR8], [UR18], desc[UR16] ;  /* 0x00001008120095b4 */ /* 0x0003e20008011000 */
[----:B------:R1:W-:Y:S01]  /*5150*/  @!P4 SYNCS.ARRIVE.TRANS64.RED.A0TR RZ, [UR7+0xa8], R20 ;  /* 0x0000a814ffffc9a7 */ /* 0x0003e20008300407 */
[C---:B------:R-:W-:Y:S01]  /*5160*/  @!P1 IMAD.HI.U32 R11, R8.reuse, R11, RZ ;  /* 0x0000000b080b9227 */ /* 0x040fe200078e00ff */
[----:B------:R-:W-:Y:S04]  /*5170*/  @!P1 SHF.R.U32.HI R14, RZ, R15, R14 ;  /* 0x0000000fff0e9219 */ /* 0x000fe8000001160e */
[----:B-----5:R-:W-:Y:S02]  /*5180*/  @!P1 SHF.R.U32.HI R9, RZ, R0, R11 ;  /* 0x00000000ff099219 */ /* 0x020fe4000001160b */
[----:B------:R-:W-:Y:S02]  /*5190*/  @!P1 SEL R14, R13, R14, !P2 ;  /* 0x0000000e0d0e9207 */ /* 0x000fe40005000000 */
[----:B------:R-:W-:Y:S05]  /*51a0*/  @!P1 SEL R9, R8, R9, !P0 ;  /* 0x0000000908099207 */ /* 0x000fea0004000000 */
[----:B------:R-:W-:Y:S01]  /*51b0*/  @!P1 IMAD.IADD R0, R9, 0x1, -R14 ;  /* 0x0000000109009824 */ /* 0x000fe200078e0a0e */
[----:B------:R-:W-:Y:S01]  /*51c0*/  SYNCS.ARRIVE.TRANS64.RED.A1T0 RZ, [UR14], RZ ;  /* 0x000000ffffff79a7 */ /* 0x000fe2000810040e */
[----:B------:R-:W-:Y:S02]  /*51d0*/  @!P1 IMAD.IADD R9, R14, 0x1, -R9 ;  /* 0x000000010e099824 */ /* 0x000fe400078e0a09 */
[----:B------:R-:W-:Y:S02]  /*51e0*/  @!P1 IMAD R13, R0, R3, R13 ;  /* 0x00000003000d9224 */ /* 0x000fe400078e020d */
[----:B------:R-:W-:Y:S01]  /*51f0*/  @!P1 IMAD R8, R9, R10, R8 ;  /* 0x0000000a09089224 */ /* 0x000fe200078e0208 */
[----:B------:R-:W2:Y:S02]  /*5200*/  SYNCS.PHASECHK.TRANS64.TRYWAIT P5, [UR7+0xc8], R12 ;  /* 0x0000c80cff0075a7 */ /* 0x000ea400080a1107 */
[----:B-12---:R-:W-:Y:S05]  /*5210*/  @!P5 BRA `(.L_x_101) ;  /* 0x000000480070d947 */ /* 0x006fea0003800000 */
.L_x_194:
[----:B-1----:R-:W-:Y:S01]  /*5220*/  @!P4 IADD3 R3, P0, PT, R32, 0x580, RZ ;  /* 0x000005802003c810 */ /* 0x002fe20007f1e0ff */
[----:B------:R-:W-:Y:S01]  /*5230*/  VOTEU.ALL UP1, P4 ;  /* 0x0000000000ff7886 */ /* 0x000fe20002020000 */
[----:B------:R-:W-:Y:S01]  /*5240*/  VOTEU.ALL UP2, P4 ;  /* 0x0000000000ff7886 */ /* 0x000fe20002040000 */
[----:B------:R-:W-:Y:S01]  /*5250*/  UMOV UR14, 0x0 ;  /* 0x00000000000e7882 */ /* 0x000fe20000000000 */
[----:B------:R-:W-:Y:S01]  /*5260*/  @!P4 R2UR UR9, R3 ;  /* 0x000000000309c2ca */ /* 0x000fe200000e0000 */
[----:B------:R-:W-:Y:S01]  /*5270*/  @!P4 IMAD.X R0, RZ, RZ, R33, P0 ;  /* 0x000000ffff00c224 */ /* 0x000fe200000e0621 */
[----:B------:R-:W-:Y:S01]  /*5280*/  @!UP1 UIADD3 UR17, UPT, UPT, UR7, 0xb0, URZ ;  /* 0x000000b007119890 */ /* 0x000fe2000fffe0ff */
[----:B------:R-:W-:Y:S01]  /*5290*/  ISETP.NE.AND P0, PT, R30, 0x2, PT ;  /* 0x000000021e00780c */ /* 0x000fe20003f05270 */
[----:B------:R-:W-:Y:S01]  /*52a0*/  @!UP1 UIADD3 UR18, UPT, UPT, UR34, 0x40, URZ ;  /* 0x0000004022129890 */ /* 0x000fe2000fffe0ff */
[----:B------:R-:W-:Y:S01]  /*52b0*/  LOP3.LUT R31, R31, 0x1, RZ, 0x3c, !PT ;  /* 0x000000011f1f7812 */ /* 0x000fe200078e3cff */
[----:B------:R-:W-:Y:S01]  /*52c0*/  @!UP1 UIADD3 UR16, UPT, UPT, UR7, 0x2200, URZ ;  /* 0x0000220007109890 */ /* 0x000fe2000fffe0ff */
[----:B------:R-:W-:Y:S01]  /*52d0*/  @!P4 R2UR UR8, R0 ;  /* 0x000000000008c2ca */ /* 0x000fe200000e0000 */
[----:B------:R-:W-:Y:S01]  /*52e0*/  UMOV UR15, 0x10000000 ;  /* 0x10000000000f7882 */ /* 0x000fe20000000000 */
[----:B------:R-:W-:Y:S01]  /*52f0*/  UMOV UR19, UR35 ;  /* 0x0000002300137c82 */ /* 0x000fe20008000000 */
[----:B------:R-:W-:Y:S01]  /*5300*/  UMOV UR20, UR36 ;  /* 0x0000002400147c82 */ /* 0x000fe20008000000 */
[----:B------:R-:W-:Y:S01]  /*5310*/  @!UP1 UIADD3 UR10, UPT, UPT, UR34, 0xa0, URZ ;  /* 0x000000a0220a9890 */ /* 0x000fe2000fffe0ff */
[----:B------:R-:W-:Y:S01]  /*5320*/  SEL R0, RZ, 0x1, P0 ;  /* 0x00000001ff007807 */ /* 0x000fe20000000000 */
[----:B------:R-:W-:Y:S01]  /*5330*/  IMAD.U32 R10, RZ, RZ, UR9 ;  /* 0x00000009ff0a7e24 */ /* 0x000fe2000f8e00ff */
[----:B------:R-:W-:Y:S01]  /*5340*/  UMOV UR11, UR35 ;  /* 0x00000023000b7c82 */ /* 0x000fe20008000000 */
[----:B------:R-:W-:Y:S01]  /*5350*/  UMOV UR12, UR36 ;  /* 0x00000024000c7c82 */ /* 0x000fe20008000000 */
[----:B------:R-:W-:Y:S01]  /*5360*/  UMOV UR9, UR17 ;  /* 0x0000001100097c82 */ /* 0x000fe20008000000 */
[----:B------:R-:W-:Y:S01]  /*5370*/  @P3 R2UR UR36, R28 ;  /* 0x000000001c2432ca */ /* 0x000fe200000e0000 */
[----:B------:R-:W-:Y:S01]  /*5380*/  IMAD.IADD R20, R8, 0x1, R81 ;  /* 0x0000000108147824 */ /* 0x000fe200078e0251 */
[----:B------:R-:W-:Y:S01]  /*5390*/  @!P4 R2UR UR22, R10 ;  /* 0x000000000a16c2ca */ /* 0x000fe200000e0000 */
[----:B------:R-:W-:Y:S01]  /*53a0*/  IMAD.U32 R11, RZ, RZ, UR8 ;  /* 0x00000008ff0b7e24 */ /* 0x000fe2000f8e00ff */
[----:B------:R-:W-:Y:S01]  /*53b0*/  @!UP1 UIADD3 UR8, UPT, UPT, UR7, 0x2a00, URZ ;  /* 0x00002a0007089890 */ /* 0x000fe2000fffe0ff */
[----:B------:R-:W-:Y:S01]  /*53c0*/  LOP3.LUT R29, R29, R0, RZ, 0x3c, !PT ;  /* 0x000000001d1d7212 */ /* 0x000fe200078e3cff */
[----:B------:R-:W-:Y:S01]  /*53d0*/  VOTEU.ALL UP1, P4 ;  /* 0x0000000000ff7886 */ /* 0x000fe20002020000 */
[----:B------:R-:W-:Y:S01]  /*53e0*/  IMAD.IADD R21, R13, 0x1, R88 ;  /* 0x000000010d157824 */ /* 0x000fe200078e0258 */
[----:B------:R-:W-:Y:S02]  /*53f0*/  @!P4 R2UR UR23, R11 ;  /* 0x000000000b17c2ca */ /* 0x000fe400000e0000 */
[----:B------:R-:W-:Y:S11]  /*5400*/  SEL R30, R30, RZ, P0 ;  /* 0x000000ff1e1e7207 */ /* 0x000ff60000000000 */
[----:B------:R2:W-:Y:S01]  /*5410*/  @!UP2 UTMALDG.3D [UR16], [UR22], desc[UR14] ;  /* 0x00000e101600a5b4 */ /* 0x0005e20008011000 */
[----:B------:R2:W-:Y:S01]  /*5420*/  @!UP1 UTMALDG.3D [UR8], [UR22], desc[UR14] ;  /* 0x00000e08160095b4 */ /* 0x0005e20008011000 */
[----:B------:R2:W-:Y:S01]  /*5430*/  @!P4 SYNCS.ARRIVE.TRANS64.RED.A0TR RZ, [UR7+0xb0], R23 ;  /* 0x0000b017ffffc9a7 */ /* 0x0005e20008300407 */
[----:B------:R-:W-:Y:S01]  /*5440*/  UPLOP3.LUT UP1, UPT, UPT, UPT, UPT, 0x80, 0x8 ;  /* 0x000000000008789c */ /* 0x000fe20003f2f070 */
[----:B------:R-:W-:Y:S01]  /*5450*/  SYNCS.ARRIVE.TRANS64.RED.A1T0 RZ, [UR13], RZ ;  /* 0x000000ffffff79a7 */ /* 0x000fe2000810040d */
[----:B------:R-:W-:Y:S09]  /*5460*/  @P3 BRA `(.L_x_102) ;  /* 0xfffffff000a83947 */ /* 0x000ff2000383ffff */
[----:B------:R-:W-:-:S04]  /*5470*/  SHF.L.U32 R3, R31, 0x1f, RZ ;  /* 0x0000001f1f037819 */ /* 0x000fc800000006ff */
[----:B------:R-:W1:Y:S02]  /*5480*/  SYNCS.PHASECHK.TRANS64.TRYWAIT P0, [UR7+0xb8], R3 ;  /* 0x0000b803ff0075a7 */ /* 0x000e640008001107 */
[----:B-1----:R-:W-:Y:S05]  /*5490*/  @!P0 BRA `(.L_x_103) ;  /* 0x0000004400e88947 */ /* 0x002fea0003800000 */
.L_x_196:
[----:B------:R-:W4:Y:S02]  /*54a0*/  SYNCS.PHASECHK.TRANS64.TRYWAIT P0, [UR7+0xc0], R3 ;  /* 0x0000c003ff0075a7 */ /* 0x000f240008001107 */
[----:B----4-:R-:W-:Y:S05]  /*54b0*/  @!P0 BRA `(.L_x_104) ;  /* 0x0000004400f88947 */ /* 0x010fea0003800000 */
.L_x_198:
[----:B-1----:R-:W-:-:S07]  /*54c0*/  MOV R0, UR7 ;  /* 0x0000000700007c02 */ /* 0x002fce0008000f00 */
.L_x_105:
[----:B-1----:R-:W-:-:S04]  /*54d0*/  SHF.L.U32 R3, R31, 0x1f, RZ ;  /* 0x0000001f1f037819 */ /* 0x002fc800000006ff */
[----:B------:R1:W4:Y:S03]  /*54e0*/  SYNCS.PHASECHK.TRANS64.TRYWAIT P0, [R0+URZ+0xc8], R3 ;  /* 0x0000c803000075a7 */ /* 0x00032600080011ff */
[----:B----4-:R-:W-:Y:S05]  /*54f0*/  @!P0 NANOSLEEP.SYNCS 0x989680 ;  /* 0x009896800000895d */ /* 0x010fea0003900000 */
[----:B------:R-:W4:Y:S02]  /*5500*/  @!P0 SYNCS.PHASECHK.TRANS64 P0, [R0+URZ+0xc8], R3 ;  /* 0x0000c803000085a7 */ /* 0x000f2400080010ff */
[----:B--2-4-:R-:W-:Y:S05]  /*5510*/  @P0 EXIT ;  /* 0x000000000000094d */ /* 0x014fea0003800000 */
[----:B------:R-:W-:Y:S05]  /*5520*/  BRA `(.L_x_105) ;  /* 0xfffffffc00e87947 */ /* 0x000fea000383ffff */
.L_x_92:
[----:B------:R-:W-:-:S06]  /*5530*/  UISETP.GE.AND UP1, UPT, UR10, 0x4, UPT ;  /* 0x000000040a00788c */ /* 0x000fcc000bf26270 */
[----:B------:R-:W-:-:S13]  /*5540*/  PLOP3.LUT P0, PT, PT, PT, UP1, 0x80, 0x8 ;  /* 0x000000000008781c */ /* 0x000fda0003f0f018 */
[----:B------:R-:W-:Y:S05]  /*5550*/  @!P0 EXIT ;  /* 0x000000000000894d */ /* 0x000fea0003800000 */
[----:B------:R-:W-:Y:S01]  /*5560*/  BAR.SYNC.DEFER_BLOCKING 0x6, 0xa0 ;  /* 0x0182800000007b1d */ /* 0x000fe20000010000 */
[----:B------:R-:W-:Y:S01]  /*5570*/  IMAD.SHL.U32 R94, R101, 0x20, RZ ;  /* 0x00000020655e7824 */ /* 0x000fe200078e00ff */
[----:B------:R-:W-:Y:S01]  /*5580*/  CS2R R98, SRZ ;  /* 0x0000000000627805 */ /* 0x000fe2000001ff00 */
[----:B------:R-:W-:Y:S02]  /*5590*/  IMAD.SHL.U32 R7, R95, 0x200000, RZ ;  /* 0x002000005f077824 */ /* 0x000fe400078e00ff */
[C---:B------:R-:W-:Y:S01]  /*55a0*/  IMAD.U32 R2, R101.reuse, 0x10000, RZ ;  /* 0x0001000065027824 */ /* 0x040fe200078e00ff */
[----:B------:R-:W-:Y:S02]  /*55b0*/  UMOV UR49, 0x400 ;  /* 0x0000040000317882 */ /* 0x000fe40000000000 */
[----:B------:R-:W1:Y:S01]  /*55c0*/  LDC R91, c[0x0][0x370] ;  /* 0x0000dc00ff5b7b82 */ /* 0x000e620000000800 */
[----:B------:R-:W-:Y:S01]  /*55d0*/  ULEA UR49, UR37, UR49, 0x18 ;  /* 0x0000003125317291 */ /* 0x000fe2000f8ec0ff */
[----:B------:R-:W-:Y:S01]  /*55e0*/  IMAD.SHL.U32 R93, R101, 0x4, RZ ;  /* 0x00000004655d7824 */ /* 0x000fe200078e00ff */
[C---:B------:R-:W-:Y:S01]  /*55f0*/  LOP3.LUT R4, R94.reuse, 0x80, RZ, 0xc0, !PT ;  /* 0x000000805e047812 */ /* 0x040fe200078ec0ff */
[----:B------:R-:W-:Y:S01]  /*5600*/  IMAD.SHL.U32 R5, R95, 0x400, RZ ;  /* 0x000004005f057824 */ /* 0x000fe200078e00ff */
[----:B------:R-:W-:Y:S01]  /*5610*/  LOP3.LUT R7, R7, 0x200000, RZ, 0xc0, !PT ;  /* 0x0020000007077812 */ /* 0x000fe200078ec0ff */
[----:B------:R-:W-:Y:S01]  /*5620*/  IMAD.MOV.U32 R47, RZ, RZ, RZ ;  /* 0x000000ffff2f7224 */ /* 0x000fe200078e00ff */
[----:B------:R-:W-:Y:S01]  /*5630*/  LOP3.LUT R0, R94, 0xb60, RZ, 0xc0, !PT ;  /* 0x00000b605e007812 */ /* 0x000fe200078ec0ff */
[----:B------:R-:W2:Y:S01]  /*5640*/  LDC R42, c[0x0][0xb0c] ;  /* 0x0002c300ff2a7b82 */ /* 0x000ea20000000800 */
[----:B------:R-:W-:Y:S01]  /*5650*/  LOP3.LUT R93, R4, 0x10, R93, 0xf8, !PT ;  /* 0x00000010045d7812 */ /* 0x000fe200078ef85d */
[----:B------:R-:W-:Y:S01]  /*5660*/  IMAD.MOV.U32 R100, RZ, RZ, RZ ;  /* 0x000000ffff647224 */ /* 0x000fe200078e00ff */
[----:B------:R-:W-:Y:S01]  /*5670*/  LOP3.LUT R0, R0, 0x400, R5, 0xf8, !PT ;  /* 0x0000040000007812 */ /* 0x000fe200078ef805 */
[----:B------:R-:W-:Y:S01]  /*5680*/  IMAD.MOV.U32 R104, RZ, RZ, RZ ;  /* 0x000000ffff687224 */ /* 0x000fe200078e00ff */
[----:B------:R-:W-:Y:S01]  /*5690*/  LOP3.LUT R2, R7, 0x400000, R2, 0xf8, !PT ;  /* 0x0040000007027812 */ /* 0x000fe200078ef802 */
[----:B------:R-:W-:Y:S01]  /*56a0*/  IMAD.MOV.U32 R97, RZ, RZ, RZ ;  /* 0x000000ffff617224 */ /* 0x000fe200078e00ff */
[----:B------:R-:W-:Y:S01]  /*56b0*/  LOP3.LUT P0, RZ, R94, 0x80, RZ, 0xc0, !PT ;  /* 0x000000805eff7812 */ /* 0x000fe2000780c0ff */
[----:B------:R-:W3:Y:S01]  /*56c0*/  LDC R90, c[0x0][0xb20] ;  /* 0x0002c800ff5a7b82 */ /* 0x000ee20000000800 */
[----:B------:R-:W4:Y:S01]  /*56d0*/  LDS R3, [UR49+0x190] ;  /* 0x00019031ff037984 */ /* 0x000f220008000800 */
[----:B------:R-:W-:Y:S01]  /*56e0*/  LOP3.LUT R93, R0, R93, RZ, 0xfc, !PT ;  /* 0x0000005d005d7212 */ /* 0x000fe200078efcff */
[----:B------:R-:W1:Y:S01]  /*56f0*/  LDCU.64 UR52, c[0x0][0x348] ;  /* 0x00006900ff3477ac */ /* 0x000e620008000a00 */
[----:B------:R-:W-:-:S02]  /*5700*/  P2R R0, PR, RZ, 0x1 ;  /* 0x00000001ff007803 */ /* 0x000fc40000000000 */
[----:B------:R-:W-:Y:S01]  /*5710*/  LOP3.LUT R101, R101, 0x60, RZ, 0xc0, !PT ;  /* 0x0000006065657812 */ /* 0x000fe200078ec0ff */
[----:B------:R-:W1:Y:S01]  /*5720*/  LDCU.64 UR38, c[0x0][0x888] ;  /* 0x00011100ff2677ac */ /* 0x000e620008000a00 */
[----:B------:R-:W1:Y:S01]  /*5730*/  LDC R41, c[0x0][0xb30] ;  /* 0x0002cc00ff297b82 */ /* 0x000e620000000800 */
[----:B------:R-:W1:Y:S01]  /*5740*/  LDCU.64 UR44, c[0x0][0x890] ;  /* 0x00011200ff2c77ac */ /* 0x000e620008000a00 */
[----:B------:R-:W-:-:S06]  /*5750*/  UIADD3 UR48, UPT, UPT, UR49, 0x200, URZ ;  /* 0x0000020031307890 */ /* 0x000fcc000fffe0ff */
[----:B------:R-:W1:Y:S01]  /*5760*/  LDC.64 R86, c[0x0][0xb10] ;  /* 0x0002c400ff567b82 */ /* 0x000e620000000a00 */
[----:B------:R-:W-:Y:S01]  /*5770*/  UIADD3 UR50, UPT, UPT, UR49, 0x3200, URZ ;  /* 0x0000320031327890 */ /* 0x000fe2000fffe0ff */
[----:B------:R-:W-:-:S06]  /*5780*/  UMOV UR54, URZ ;  /* 0x000000ff00367c82 */ /* 0x000fcc0008000000 */
[----:B------:R-:W1:Y:S08]  /*5790*/  LDC.64 R38, c[0x0][0xb18] ;  /* 0x0002c600ff267b82 */ /* 0x000e700000000a00 */
[----:B------:R-:W1:Y:S08]  /*57a0*/  LDC.64 R36, c[0x0][0xb28] ;  /* 0x0002ca00ff247b82 */ /* 0x000e700000000a00 */
[----:B------:R-:W1:Y:S01]  /*57b0*/  LDC.64 R84, c[0x0][0x8b0] ;  /* 0x00022c00ff547b82 */ /* 0x000e620000000a00 */
[----:B----4-:R-:W-:-:S07]  /*57c0*/  IMAD.IADD R2, R3, 0x1, R2 ;  /* 0x0000000103027824 */ /* 0x010fce00078e0202 */
[----:B------:R-:W4:Y:S08]  /*57d0*/  LDC.64 R82, c[0x0][0x8a8] ;  /* 0x00022a00ff527b82 */ /* 0x000f300000000a00 */
[----:B--23--:R-:W1:Y:S02]  /*57e0*/  LDC R92, c[0x0][0x374] ;  /* 0x0000dd00ff5c7b82 */ /* 0x00ce640000000800 */
.L_x_144:
[C---:B------:R-:W-:Y:S02]  /*57f0*/  LEA R0, R104.reuse, UR49, 0x3 ;  /* 0x0000003168007c11 */ /* 0x040fe4000f8e18ff */
[----:B------:R-:W-:Y:S02]  /*5800*/  SHF.L.U32 R3, R99, 0x1f, RZ ;  /* 0x0000001f63037819 */ /* 0x000fe400000006ff */
[----:B------:R-:W-:Y:S02]  /*5810*/  LEA R16, R104, UR49, 0x4 ;  /* 0x0000003168107c11 */ /* 0x000fe4000f8e20ff */
[----:B------:R-:W2:Y:S02]  /*5820*/  SYNCS.PHASECHK.TRANS64.TRYWAIT P0, [R0+URZ+0xe0], R3 ;  /* 0x0000e003000075a7 */ /* 0x000ea400080011ff */
[----:B-12---:R-:W-:Y:S05]  /*5830*/  @!P0 BRA `(.L_x_106) ;  /* 0x0000004400308947 */ /* 0x006fea0003800000 */
.L_x_199:
[----:B------:R-:W3:Y:S01]  /*5840*/  LDC.64 R14, c[0x0][0xb10] ;  /* 0x0002c400ff0e7b82 */ /* 0x000ee20000000a00 */
[----:B------:R-:W4:Y:S01]  /*5850*/  LDS.128 R16, [R16+0x170] ;  /* 0x0001700010107984 */ /* 0x000f220000000c00 */
[----:B-1----:R-:W-:Y:S01]  /*5860*/  ISETP.NE.AND P1, PT, R41, 0x1, PT ;  /* 0x000000012900780c */ /* 0x002fe20003f25270 */
[----:B--2---:R-:W-:Y:S01]  /*5870*/  VIADD R0, R0, 0xf0 ;  /* 0x000000f000007836 */ /* 0x004fe20000000000 */
[----:B------:R-:W-:Y:S04]  /*5880*/  ISETP.GE.AND P0, PT, R40, 0x1, PT ;  /* 0x000000012800780c */ /* 0x000fe80003f06270 */
[----:B------:R-:W1:Y:S01]  /*5890*/  LDC.64 R12, c[0x0][0xb18] ;  /* 0x0002c600ff0c7b82 */ /* 0x000e620000000a00 */
[----:B------:R-:W-:Y:S01]  /*58a0*/  PRMT R0, RZ, 0x654, R0 ;  /* 0x00000654ff007816 */ /* 0x000fe20000000000 */
[----:B------:R-:W-:Y:S01]  /*58b0*/  @!PT LDS RZ, [RZ] ;  /* 0x00000000fffff984 */ /* 0x000fe20000000800 */
[----:B------:R-:W-:Y:S01]  /*58c0*/  @!PT LDS RZ, [RZ] ;  /* 0x00000000fffff984 */ /* 0x000fe20000000800 */
[----:B------:R-:W-:Y:S01]  /*58d0*/  @!PT LDS RZ, [RZ] ;  /* 0x00000000fffff984 */ /* 0x000fe20000000800 */
[----:B------:R-:W-:Y:S01]  /*58e0*/  @!PT LDS RZ, [RZ] ;  /* 0x00000000fffff984 */ /* 0x000fe20000000800 */
[----:B------:R2:W-:Y:S06]  /*58f0*/  MEMBAR.ALL.CTA ;  /* 0x0000000000007992 */ /* 0x0005ec0000008000 */
[----:B--2---:R-:W2:Y:S01]  /*5900*/  FENCE.VIEW.ASYNC.S ;  /* 0x00000000000073c6 */ /* 0x004ea20000000000 */
[----:B------:R-:W1:Y:S08]  /*5910*/  @!P1 LDC R11, c[0x0][0xb20] ;  /* 0x0002c800ff0b9b82 */ /* 0x000e700000000800 */
[----:B------:R-:W1:Y:S01]  /*5920*/  @!P1 LDC R10, c[0x0][0xb0c] ;  /* 0x0002c300ff0a9b82 */ /* 0x000e620000000800 */
[----:B--2---:R2:W-:Y:S01]  /*5930*/  SYNCS.ARRIVE.TRANS64.RED.A1T0 RZ, [R0+URZ], RZ ;  /* 0x000000ff00ff79a7 */ /* 0x0045e200081004ff */
[----:B----4-:R-:W-:Y:S04]  /*5940*/  LOP3.LUT P4, RZ, R18, 0x1, RZ, 0xc0, !PT ;  /* 0x0000000112ff7812 */ /* 0x010fe8000788c0ff */
[----:B------:R-:W-:Y:S09]  /*5950*/  P2R R102, PR, RZ, 0x10 ;  /* 0x00000010ff667803 */ /* 0x000ff20000000000 */
[----:B------:R-:W-:Y:S02]  /*5960*/  @P4 MOV R45, R16 ;  /* 0x00000010002d4202 */ /* 0x000fe40000000f00 */
[----:B------:R-:W-:Y:S01]  /*5970*/  @P4 LOP3.LUT R43, R17, 0xffff, RZ, 0xc0, !PT ;  /* 0x0000ffff112b4812 */ /* 0x000fe200078ec0ff */
[----:B--23--:R-:W-:Y:S06]  /*5980*/  @!P0 BRA `(.L_x_107) ;  /* 0x0000000000a48947 */ /* 0x00cfec0003800000 */
[----:B------:R-:W-:Y:S01]  /*5990*/  IMAD.HI.U32 R23, R92, R39, RZ ;  /* 0x000000275c177227 */ /* 0x000fe200078e00ff */
[----:B------:R-:W-:Y:S02]  /*59a0*/  ISETP.NE.AND P0, PT, R38, 0x1, PT ;  /* 0x000000012600780c */ /* 0x000fe40003f05270 */
[----:B------:R-:W-:Y:S01]  /*59b0*/  ISETP.NE.AND P2, PT, R40, 0x1, PT ;  /* 0x000000012800780c */ /* 0x000fe20003f45270 */
[----:B------:R-:W-:Y:S01]  /*59c0*/  IMAD.HI.U32 R22, R91, R86, RZ ;  /* 0x000000565b167227 */ /* 0x000fe200078e00ff */
[----:B------:R-:W-:Y:S02]  /*59d0*/  SHF.R.U32.HI R23, RZ, R90, R23 ;  /* 0x0000005aff177219 */ /* 0x000fe40000011617 */
[----:B------:R-:W-:Y:S01]  /*59e0*/  ISETP.NE.AND P3, PT, R42, 0x1, PT ;  /* 0x000000012a00780c */ /* 0x000fe20003f65270 */
[----:B------:R-:W-:Y:S01]  /*59f0*/  IMAD.HI.U32 R26, R45, R86, RZ ;  /* 0x000000562d1a7227 */ /* 0x000fe200078e00ff */
[----:B------:R-:W-:Y:S02]  /*5a00*/  SHF.R.U32.HI R22, RZ, R87, R22 ;  /* 0x00000057ff167219 */ /* 0x000fe40000011616 */
[----:B------:R-:W-:Y:S01]  /*5a10*/  SEL R3, R92, R23, !P0 ;  /* 0x000000175c037207 */ /* 0x000fe20004000000 */
[----:B------:R-:W-:Y:S01]  /*5a20*/  IMAD.HI.U32 R23, R43, R39, RZ ;  /* 0x000000272b177227 */ /* 0x000fe200078e00ff */
[----:B------:R-:W-:Y:S02]  /*5a30*/  SEL R7, R91, R22, !P3 ;  /* 0x000000165b077207 */ /* 0x000fe40005800000 */
[----:B------:R-:W-:Y:S01]  /*5a40*/  SHF.R.U32.HI R26, RZ, R87, R26 ;  /* 0x00000057ff1a7219 */ /* 0x000fe2000001161a */
[-C--:B------:R-:W-:Y:S04]  /*5a50*/  IMAD.HI.U32 R22, R3, R36.reuse, RZ ;  /* 0x0000002403167227 */ /* 0x080fe800078e00ff */
[----:B------:R-:W-:Y:S01]  /*5a60*/  IMAD.HI.U32 R24, R7, R36, RZ ;  /* 0x0000002407187227 */ /* 0x000fe200078e00ff */
[-C--:B------:R-:W-:Y:S02]  /*5a70*/  @P2 SHF.R.U32.HI R3, RZ, R37.reuse, R22 ;  /* 0x00000025ff032219 */ /* 0x080fe40000011616 */
[----:B------:R-:W-:Y:S02]  /*5a80*/  SHF.R.U32.HI R22, RZ, R90, R23 ;  /* 0x0000005aff167219 */ /* 0x000fe40000011617 */
[----:B------:R-:W-:Y:S01]  /*5a90*/  @P2 SHF.R.U32.HI R7, RZ, R37, R24 ;  /* 0x00000025ff072219 */ /* 0x000fe20000011618 */
[C---:B------:R-:W-:Y:S01]  /*5aa0*/  IMAD R4, R40.reuse, R3, RZ ;  /* 0x0000000328047224 */ /* 0x040fe200078e02ff */
[----:B------:R-:W-:Y:S02]  /*5ab0*/  SEL R5, R43, R22, !P0 ;  /* 0x000000162b057207 */ /* 0x000fe40004000000 */
[----:B------:R-:W-:Y:S01]  /*5ac0*/  SEL R3, R45, R26, !P3 ;  /* 0x0000001a2d037207 */ /* 0x000fe20005800000 */
[----:B------:R-:W-:Y:S01]  /*5ad0*/  IMAD R6, R40, R7, RZ ;  /* 0x0000000728067224 */ /* 0x000fe200078e02ff */
[C---:B------:R-:W-:Y:S01]  /*5ae0*/  ISETP.GE.AND P0, PT, R5.reuse, R4, PT ;  /* 0x000000040500720c */ /* 0x040fe20003f06270 */
[----:B------:R-:W-:Y:S03]  /*5af0*/  IMAD.HI.U32 R8, R5, R36, RZ ;  /* 0x0000002405087227 */ /* 0x000fe600078e00ff */
[----:B------:R-:W-:Y:S01]  /*5b00*/  ISETP.GE.OR P0, PT, R3, R6, P0 ;  /* 0x000000060300720c */ /* 0x000fe20000706670 */
[----:B------:R-:W-:Y:S01]  /*5b10*/  IMAD.MOV R6, RZ, RZ, -R3 ;  /* 0x000000ffff067224 */ /* 0x000fe200078e0a03 */
[-C--:B------:R-:W-:Y:S03]  /*5b20*/  SHF.R.U32.HI R8, RZ, R37.reuse, R8 ;  /* 0x00000025ff087219 */ /* 0x080fe60000011608 */
[----:B------:R-:W-:Y:S01]  /*5b30*/  IMAD R45, R42, R6, R45 ;  /* 0x000000062a2d7224 */ /* 0x000fe200078e022d */
[----:B------:R-:W-:Y:S05]  /*5b40*/  SEL R9, R5, R8, !P2 ;  /* 0x0000000805097207 */ /* 0x000fea0005000000 */
[----:B------:R-:W-:Y:S02]  /*5b50*/  IMAD.MOV R8, RZ, RZ, -R9 ;  /* 0x000000ffff087224 */ /* 0x000fe400078e0a09 */
[C---:B------:R-:W-:Y:S04]  /*5b60*/  @!P0 IMAD.HI.U32 R4, R3.reuse, R36, RZ ;  /* 0x0000002403048227 */ /* 0x040fe800078e00ff */
[----:B------:R-:W-:Y:S01]  /*5b70*/  IMAD R8, R40, R8, R5 ;  /* 0x0000000828087224 */ /* 0x000fe200078e0205 */
[----:B------:R-:W-:Y:S04]  /*5b80*/  @!P0 SHF.R.U32.HI R4, RZ, R37, R4 ;  /* 0x00000025ff048219 */ /* 0x000fe80000011604 */
[----:B------:R-:W-:Y:S02]  /*5b90*/  @!P0 SEL R0, R3, R4, !P2 ;  /* 0x0000000403008207 */ /* 0x000fe40005000000 */
[----:B------:R-:W-:Y:S02]  /*5ba0*/  IADD3 R4, PT, PT, -R5, RZ, RZ ;  /* 0x000000ff05047210 */ /* 0x000fe40007ffe1ff */
[----:B------:R-:W-:Y:S01]  /*5bb0*/  @!P0 IADD3 R9, PT, PT, R9, -R0, RZ ;  /* 0x8000000009098210 */ /* 0x000fe20007ffe0ff */
[----:B------:R-:W-:Y:S02]  /*5bc0*/  @!P0 IMAD R0, R7, R8, R0 ;  /* 0x0000000807008224 */ /* 0x000fe400078e0200 */
[----:B------:R-:W-:Y:S02]  /*5bd0*/  IMAD R43, R38, R4, R43 ;  /* 0x00000004262b7224 */ /* 0x000fe400078e022b */
[----:B------:R-:W-:Y:S02]  /*5be0*/  @!P0 IMAD R5, R9, R40, R3 ;  /* 0x0000002809058224 */ /* 0x000fe400078e0203 */
[----:B------:R-:W-:Y:S04]  /*5bf0*/  @!P0 IMAD.MOV.U32 R3, RZ, RZ, R0 ;  /* 0x000000ffff038224 */ /* 0x000fe800078e0000 */
[----:B------:R-:W-:Y:S02]  /*5c00*/  IMAD R45, R3, R42, R45 ;  /* 0x0000002a032d7224 */ /* 0x000fe400078e022d */
[----:B------:R-:W-:Y:S07]  /*5c10*/  IMAD R43, R5, R38, R43 ;  /* 0x00000026052b7224 */ /* 0x000fee00078e022b */
.L_x_107:
[----:B-1----:R-:W-:Y:S01]  /*5c20*/  @!P1 ISETP.NE.AND P0, PT, R12, 0x1, PT ;  /* 0x000000010c00980c */ /* 0x002fe20003f05270 */
[----:B------:R-:W-:Y:S01]  /*5c30*/  @!P1 IMAD.HI.U32 R4, R43, R13, RZ ;  /* 0x0000000d2b049227 */ /* 0x000fe200078e00ff */
[----:B------:R-:W-:Y:S01]  /*5c40*/  @!P1 ISETP.NE.AND P2, PT, R10, 0x1, PT ;  /* 0x000000010a00980c */ /* 0x000fe20003f45270 */
[----:B------:R-:W-:Y:S01]  /*5c50*/  ULOP3.LUT UP0, URZ, UR48, 0x90, URZ, 0xc0, !UPT ;  /* 0x0000009030ff7892 */ /* 0x000fe2000f80c0ff */
[----:B------:R-:W-:Y:S01]  /*5c60*/  R2UR UR42, R21 ;  /* 0x00000000152a72ca */ /* 0x000fe200000e0000 */
[----:B------:R-:W-:Y:S01]  /*5c70*/  @!P1 IMAD.HI.U32 R0, R45, R14, RZ ;  /* 0x0000000e2d009227 */ /* 0x000fe200078e00ff */
[----:B------:R-:W-:Y:S02]  /*5c80*/  @!P1 SHF.R.U32.HI R4, RZ, R11, R4 ;  /* 0x0000000bff049219 */ /* 0x000fe40000011604 */
[----:B------:R-:W-:Y:S01]  /*5c90*/  R2UR UR41, R20 ;  /* 0x00000000142972ca */ /* 0x000fe200000e0000 */
[----:B------:R-:W-:Y:S01]  /*5ca0*/  VIADD R104, R104, 0x1 ;  /* 0x0000000168687836 */ /* 0x000fe20000000000 */
[----:B------:R-:W-:Y:S02]  /*5cb0*/  @!P1 SHF.R.U32.HI R0, RZ, R15, R0 ;  /* 0x0000000fff009219 */ /* 0x000fe40000011600 */
[----:B------:R-:W-:Y:S02]  /*5cc0*/  @!P1 SEL R3, R43, R4, !P0 ;  /* 0x000000042b039207 */ /* 0x000fe40004000000 */
[----:B------:R-:W-:Y:S02]  /*5cd0*/  @!P1 SEL R4, R45, R0, !P2 ;  /* 0x000000002d049207 */ /* 0x000fe40005000000 */
[----:B------:R-:W-:Y:S01]  /*5ce0*/  @P4 SHF.R.U32.HI R96, RZ, 0x10, R17 ;  /* 0x00000010ff604819 */ /* 0x000fe20000011611 */
[----:B------:R-:W-:Y:S02]  /*5cf0*/  USHF.L.U32 UR42, UR42, 0x6, URZ ;  /* 0x000000062a2a7899 */ /* 0x000fe400080006ff */
[----:B------:R-:W-:Y:S02]  /*5d00*/  @!P1 IMAD.IADD R0, R3, 0x1, -R4 ;  /* 0x0000000103009824 */ /* 0x000fe400078e0a04 */
[----:B------:R-:W-:Y:S01]  /*5d10*/  @!P1 IMAD.IADD R3, R4, 0x1, -R3 ;  /* 0x0000000104039824 */ /* 0x000fe200078e0a03 */
[----:B------:R-:W-:Y:S01]  /*5d20*/  UIMAD UR41, UR41, 0xc0, URZ ;  /* 0x000000c0292978a4 */ /* 0x000fe2000f8e02ff */
[----:B------:R-:W-:Y:S02]  /*5d30*/  @!P1 IMAD R45, R0, R10, R45 ;  /* 0x0000000a002d9224 */ /* 0x000fe400078e022d */
[----:B------:R-:W-:Y:S01]  /*5d40*/  @!P1 IMAD R43, R3, R12, R43 ;  /* 0x0000000c032b9224 */ /* 0x000fe200078e022b */
[----:B------:R-:W-:Y:S08]  /*5d50*/  BRA.U !UP0, `(.L_x_108) ;  /* 0x0000000108407547 */ /* 0x000ff0000b800000 */
[----:B------:R-:W1:Y:S01]  /*5d60*/  LDCU.64 UR8, c[0x4][0x88] ;  /* 0x01001100ff0877ac */ /* 0x000e620008000a00 */
[----:B------:R-:W-:Y:S01]  /*5d70*/  MOV R15, 0x0 ;  /* 0x00000000000f7802 */ /* 0x000fe20000000f00 */
[----:B------:R-:W-:Y:S02]  /*5d80*/  HFMA2 R12, -RZ, RZ, 0, 5.9604644775390625e-08 ;  /* 0x00000001ff0c7431 */ /* 0x000fe400000001ff */
[----:B------:R-:W-:Y:S02]  /*5d90*/  IMAD.MOV.U32 R8, RZ, RZ, 0x70 ;  /* 0x00000070ff087424 */ /* 0x000fe400078e00ff */
[----:B------:R-:W-:Y:S01]  /*5da0*/  IMAD.MOV.U32 R13, RZ, RZ, RZ ;  /* 0x000000ffff0d7224 */ /* 0x000fe200078e00ff */
[----:B------:R-:W2:Y:S01]  /*5db0*/  LDCU.64 UR6, c[0x4][0x90] ;  /* 0x01001200ff0677ac */ /* 0x000ea20008000a00 */
[----:B------:R-:W3:Y:S01]  /*5dc0*/  LDC.64 R14, c[0x4][R15] ;  /* 0x010000000f0e7b82 */ /* 0x000ee20000000a00 */
[----:B------:R-:W4:Y:S01]  /*5dd0*/  LDCU.64 UR4, c[0x4][0x8] ;  /* 0x01000100ff0477ac */ /* 0x000f220008000a00 */
[----:B-1----:R-:W-:Y:S01]  /*5de0*/  MOV R5, UR9 ;  /* 0x0000000900057c02 */ /* 0x002fe20008000f00 */
[----:B------:R-:W-:Y:S01]  /*5df0*/  IMAD.U32 R4, RZ, RZ, UR8 ;  /* 0x00000008ff047e24 */ /* 0x000fe2000f8e00ff */
[----:B--2---:R-:W-:Y:S01]  /*5e00*/  MOV R7, UR7 ;  /* 0x0000000700077c02 */ /* 0x004fe20008000f00 */
[----:B------:R-:W-:Y:S01]  /*5e10*/  IMAD.U32 R6, RZ, RZ, UR6 ;  /* 0x00000006ff067e24 */ /* 0x000fe2000f8e00ff */
[----:B----4-:R-:W-:Y:S01]  /*5e20*/  MOV R11, UR5 ;  /* 0x00000005000b7c02 */ /* 0x010fe20008000f00 */
[----:B------:R-:W-:Y:S02]  /*5e30*/  IMAD.U32 R10, RZ, RZ, UR4 ;  /* 0x00000004ff0a7e24 */ /* 0x000fe4000f8e00ff */
[----:B------:R-:W-:Y:S07]  /*5e40*/  LEPC R20, `(.L_x_108) ;  /* 0x000000001014794e */ /* 0x000fee0000000000 */
[----:B---3-5:R-:W-:Y:S05]  /*5e50*/  CALL.ABS.NOINC R14 ;  /* 0x000000000e007343 */ /* 0x028fea0003c00000 */
.L_x_108:
[----:B------:R-:W-:Y:S09]  /*5e60*/  ULOP3.LUT UP0, URZ, UR50, 0x90, URZ, 0xc0, !UPT ;  /* 0x0000009032ff7892 */ /* 0x000ff2000f80c0ff */
[----:B------:R-:W-:Y:S05]  /*5e70*/  BRA.U !UP0, `(.L_x_109) ;  /* 0x0000000108407547 */ /* 0x000fea000b800000 */
        /* <DEDUP_REMOVED lines=16> */
.L_x_109:
[----:B------:R-:W-:Y:S01]  /*5f80*/  ISETP.NE.U32.AND P4, PT, R84, RZ, PT ;  /* 0x000000ff5400720c */ /* 0x000fe20003f85070 */
[----:B------:R-:W-:Y:S01]  /*5f90*/  UISETP.NE.AND UP2, UPT, UR51, URZ, UPT ;  /* 0x000000ff3300728c */ /* 0x000fe2000bf45270 */
[----:B------:R-:W-:Y:S01]  /*5fa0*/  ISETP.NE.U32.AND P3, PT, RZ, UR38, PT ;  /* 0x00000026ff007c0c */ /* 0x000fe2000bf65070 */
[----:B------:R-:W-:Y:S01]  /*5fb0*/  UISETP.NE.U32.AND UP1, UPT, UR44, URZ, UPT ;  /* 0x000000ff2c00728c */ /* 0x000fe2000bf25070 */
[----:B------:R-:W-:Y:S01]  /*5fc0*/  ISETP.NE.AND.EX P4, PT, R85, RZ, PT, P4 ;  /* 0x000000ff5500720c */ /* 0x000fe20003f85340 */
[----:B------:R-:W-:Y:S01]  /*5fd0*/  UPLOP3.LUT UP0, UPT, UPT, UPT, UPT, 0x40, 0x4 ;  /* 0x000000000004789c */ /* 0x000fe20003f0e870 */
[----:B------:R-:W-:Y:S01]  /*5fe0*/  ISETP.NE.AND.EX P3, PT, RZ, UR39, PT, P3 ;  /* 0x00000027ff007c0c */ /* 0x000fe2000bf65330 */
[----:B------:R-:W-:Y:S01]  /*5ff0*/  UISETP.NE.AND.EX UP1, UPT, UR45, URZ, UPT, UP1 ;  /* 0x000000ff2d00728c */ /* 0x000fe2000bf25310 */
[----:B------:R-:W-:Y:S04]  /*6000*/  PLOP3.LUT P1, PT, PT, PT, UP2, 0x80, 0x8 ;  /* 0x000000000008781c */ /* 0x000fe80003f2f028 */
[----:B------:R-:W-:Y:S06]  /*6010*/  @UP2 UPLOP3.LUT UP0, UPT, UPT, UPT, UP1, 0x80, 0x8 ;  /* 0x000000000008289c */ /* 0x000fec0003f0f010 */
[----:B------:R-:W-:Y:S01]  /*6020*/  PLOP3.LUT P0, PT, PT, PT, UP0, 0x80, 0x8 ;  /* 0x000000000008781c */ /* 0x000fe20003f0f008 */
[----:B------:R-:W-:Y:S01]  /*6030*/  @!UPT UIADD3 URZ, UPT, UPT, URZ, URZ, URZ ;  /* 0x000000fffffff290 */ /* 0x000fe2000fffe0ff */
[----:B------:R-:W-:Y:S11]  /*6040*/  BRA.U !UP1, `(.L_x_110) ;  /* 0x0000000109387547 */ /* 0x000ff6000b800000 */
[----:B------:R-:W-:Y:S01]  /*6050*/  UISETP.NE.U32.AND UP0, UPT, UR38, URZ, UPT ;  /* 0x000000ff2600728c */ /* 0x000fe2000bf05070 */
[----:B------:R-:W-:Y:S02]  /*6060*/  HFMA2 R0, -RZ, RZ, 0, 5.9604644775390625e-08 ;  /* 0x00000001ff007431 */ /* 0x000fe400000001ff */
[----:B------:R-:W-:Y:S01]  /*6070*/  IMAD.MOV.U32 R89, RZ, RZ, 0x1 ;  /* 0x00000001ff597424 */ /* 0x000fe200078e00ff */
[----:B------:R-:W-:Y:S06]  /*6080*/  UISETP.NE.AND.EX UP0, UPT, UR39, URZ, UPT, UP0 ;  /* 0x000000ff2700728c */ /* 0x000fec000bf05300 */
[----:B------:R-:W-:Y:S05]  /*6090*/  PLOP3.LUT P2, PT, PT, PT, UP0, 0x80, 0x8 ;  /* 0x000000000008781c */ /* 0x000fea0003f4f008 */
[----:B------:R-:W1:Y:S01]  /*60a0*/  @UP0 LDCU.64 UR6, c[0x0][0x888] ;  /* 0x00011100ff0607ac */ /* 0x000e620008000a00 */
[----:B------:R-:W-:Y:S07]  /*60b0*/  @UP0 UIMAD UR4, UR36, UR44, URZ ;  /* 0x0000002c240402a4 */ /* 0x000fee000f8e02ff */
[----:B------:R-:W-:Y:S01]  /*60c0*/  @!P2 PRMT R89, R0, 0x7610, R89 ;  /* 0x000076100059a816 */ /* 0x000fe20000000059 */
[----:B-1----:R-:W-:Y:S03]  /*60d0*/  @UP0 UIMAD.WIDE UR6, UR4, 0x4, UR6 ;  /* 0x00000004040608a5 */ /* 0x002fe6000f8e0206 */
[----:B------:R-:W1:Y:S03]  /*60e0*/  @!UP0 LDCU UR4, c[0x0][0x880] ;  /* 0x00011000ff0487ac */ /* 0x000e660008000800 */
[----:B------:R-:W-:Y:S01]  /*60f0*/  IMAD.U32 R4, RZ, RZ, UR6 ;  /* 0x00000006ff047e24 */ /* 0x000fe2000f8e00ff */
[----:B------:R-:W-:Y:S05]  /*6100*/  MOV R5, UR7 ;  /* 0x0000000700057c02 */ /* 0x000fea0008000f00 */
[----:B-----5:R2:W5:Y:S02]  /*6110*/  @P2 LDG.E R48, desc[UR46][R4.64] ;  /* 0x0000002e04302981 */ /* 0x020564000c1e1900 */
[----:B-12---:R-:W-:Y:S02]  /*6120*/  @!P2 IMAD.U32 R48, RZ, RZ, UR4 ;  /* 0x00000004ff30ae24 */ /* 0x006fe4000f8e00ff */
.L_x_110:
[----:B------:R-:W-:Y:S05]  /*6130*/  @!P4 BRA `(.L_x_111) ;  /* 0x000000000020c947 */ /* 0x000fea0003800000 */
[----:B------:R-:W-:Y:S04]  /*6140*/  ISETP.NE.U32.AND P2, PT, R82, RZ, PT ;  /* 0x000000ff5200720c */ /* 0x000fe80003f45070 */
[----:B------:R-:W-:Y:S11]  /*6150*/  ISETP.NE.AND.EX P2, PT, R83, RZ, PT, P2 ;  /* 0x000000ff5300720c */ /* 0x000ff60003f45320 */
[----:B------:R-:W-:Y:S02]  /*6160*/  @!UPT UIADD3 URZ, UPT, UPT, URZ, URZ, URZ ;  /* 0x000000fffffff290 */ /* 0x000fe4000fffe0ff */
[----:B------:R-:W1:Y:S01]  /*6170*/  @P2 LDC.64 R4, c[0x0][0x8a8] ;  /* 0x00022a00ff042b82 */ /* 0x000e620000000a00 */
[----:B------:R-:W-:Y:S04]  /*6180*/  @P2 IMAD R0, R84, UR36, RZ ;  /* 0x0000002454002c24 */ /* 0x000fe8000f8e02ff */
[----:B-1----:R-:W-:Y:S05]  /*6190*/  @P2 IMAD.WIDE R4, R0, 0x4, R4 ;  /* 0x0000000400042825 */ /* 0x002fea00078e0204 */
[----:B-----5:R1:W5:Y:S02]  /*61a0*/  @P2 LDG.E R44, desc[UR46][R4.64] ;  /* 0x0000002e042c2981 */ /* 0x020364000c1e1900 */
[----:B-1----:R-:W2:Y:S02]  /*61b0*/  @!P2 LDC R44, c[0x0][0x8a0] ;  /* 0x00022800ff2cab82 */ /* 0x002ea40000000800 */
.L_x_111:
[----:B-----5:R-:W-:Y:S01]  /*61c0*/  ISETP.NE.AND P2, PT, R48, RZ, PT ;  /* 0x000000ff3000720c */ /* 0x020fe20003f45270 */
[----:B------:R-:W-:Y:S01]  /*61d0*/  BSSY B1, `(.L_x_112) ;  /* 0x0000040000017945 */ /* 0x000fe20003800000 */
[----:B------:R-:W-:Y:S01]  /*61e0*/  SEL R3, RZ, 0xffffffff, P3 ;  /* 0xffffffffff037807 */ /* 0x000fe20001800000 */
[----:B------:R-:W-:Y:S01]  /*61f0*/  IMAD.MOV.U32 R54, RZ, RZ, 0x1 ;  /* 0x00000001ff367424 */ /* 0x000fe200078e00ff */
[----:B------:R-:W-:Y:S01]  /*6200*/  LOP3.LUT P3, RZ, R89, 0xff, RZ, 0xc0, !PT ;  /* 0x000000ff59ff7812 */ /* 0x000fe2000786c0ff */
[----:B------:R-:W-:Y:S01]  /*6210*/  IMAD R46, R47, 0x60, R2 ;  /* 0x000000602f2e7824 */ /* 0x000fe200078e0202 */
[----:B------:R-:W-:Y:S02]  /*6220*/  @P1 SEL R0, RZ, 0xffffffff, P2 ;  /* 0xffffffffff001807 */ /* 0x000fe40001000000 */
[----:B------:R-:W-:Y:S02]  /*6230*/  CS2R R58, SRZ ;  /* 0x00000000003a7805 */ /* 0x000fe4000001ff00 */
[----:B------:R-:W-:Y:S02]  /*6240*/  LEA R5, R98, UR49, 0x3 ;  /* 0x0000003162057c11 */ /* 0x000fe4000f8e18ff */
[----:B------:R-:W-:Y:S02]  /*6250*/  CS2R R56, SRZ ;  /* 0x0000000000387805 */ /* 0x000fe4000001ff00 */
[----:B------:R-:W-:Y:S02]  /*6260*/  @P0 SEL R0, R3, R0, !P3 ;  /* 0x0000000003000207 */ /* 0x000fe40005800000 */
[----:B------:R-:W-:Y:S02]  /*6270*/  CS2R R62, SRZ ;  /* 0x00000000003e7805 */ /* 0x000fe4000001ff00 */
[----:B------:R-:W-:Y:S02]  /*6280*/  LEA R103, R47, UR49, 0x3 ;  /* 0x000000312f677c11 */ /* 0x000fe4000f8e18ff */
[----:B------:R-:W-:Y:S02]  /*6290*/  CS2R R60, SRZ ;  /* 0x00000000003c7805 */ /* 0x000fe4000001ff00 */
[----:B------:R-:W-:Y:S02]  /*62a0*/  @P1 LOP3.LUT R0, R0, 0x1, RZ, 0xc0, !PT ;  /* 0x0000000100001812 */ /* 0x000fe400078ec0ff */
[----:B------:R-:W-:Y:S02]  /*62b0*/  SHF.L.U32 R4, R100, 0x1f, RZ ;  /* 0x0000001f64047819 */ /* 0x000fe400000006ff */
[----:B------:R-:W-:Y:S02]  /*62c0*/  ISETP.NE.U32.OR P5, PT, R0, 0x1, !P1 ;  /* 0x000000010000780c */ /* 0x000fe40004fa5470 */
[----:B------:R-:W-:Y:S02]  /*62d0*/  SEL R0, RZ, 0xffffffff, P2 ;  /* 0xffffffffff007807 */ /* 0x000fe40001000000 */
[----:B------:R-:W-:Y:S02]  /*62e0*/  PLOP3.LUT P2, PT, PT, PT, UP1, 0x80, 0x8 ;  /* 0x000000000008781c */ /* 0x000fe40003f4f018 */
[----:B------:R-:W-:Y:S07]  /*62f0*/  P2R R68, PR, RZ, 0x20 ;  /* 0x00000020ff447803 */ /* 0x000fee0000000000 */
[----:B------:R-:W-:Y:S04]  /*6300*/  @P5 SHF.L.U32 R6, R97, 0x1f, RZ ;  /* 0x0000001f61065819 */ /* 0x000fe800000006ff */
[----:B------:R-:W1:Y:S01]  /*6310*/  @P5 SYNCS.PHASECHK.TRANS64.TRYWAIT P1, [R5+URZ+0xa0], R6 ;  /* 0x0000a006050055a7 */ /* 0x000e6200080211ff */
[----:B------:R-:W-:Y:S04]  /*6320*/  @P2 SEL R0, R3, R0, !P3 ;  /* 0x0000000003002207 */ /* 0x000fe80005800000 */
[----:B------:R-:W-:Y:S04]  /*6330*/  LOP3.LUT R0, R0, 0x1, RZ, 0xc0, !PT ;  /* 0x0000000100007812 */ /* 0x000fe800078ec0ff */
[----:B------:R-:W-:Y:S04]  /*6340*/  ISETP.NE.U32.AND P4, PT, R0, 0x1, PT ;  /* 0x000000010000780c */ /* 0x000fe80003f85070 */
[----:B------:R-:W-:Y:S01]  /*6350*/  P2R R55, PR, RZ, 0x10 ;  /* 0x00000010ff377803 */ /* 0x000fe20000000000 */
[----:B------:R3:W4:Y:S01]  /*6360*/  SYNCS.PHASECHK.TRANS64.TRYWAIT P0, [R103+URZ+0x100], R4 ;  /* 0x00010004670075a7 */ /* 0x00072200080011ff */
[----:B-1----:R-:W-:Y:S01]  /*6370*/  @P5 SEL R54, RZ, 0x1, !P1 ;  /* 0x00000001ff365807 */ /* 0x002fe20004800000 */
[----:B---3--:R-:W-:Y:S06]  /*6380*/  @!P5 BRA `(.L_x_113) ;  /* 0x000000000090d947 */ /* 0x008fec0003800000 */
[----:B------:R-:W-:Y:S01]  /*6390*/  @P4 IMAD R6, R98, 0x1000, R93 ;  /* 0x0000100062064824 */ /* 0x000fe200078e025d */
[----:B------:R-:W-:Y:S01]  /*63a0*/  LOP3.LUT P5, RZ, R94, 0x80, RZ, 0xc0, !PT ;  /* 0x000000805eff7812 */ /* 0x000fe200078ac0ff */
[----:B------:R-:W-:Y:S01]  /*63b0*/  BSSY B0, `(.L_x_114) ;  /* 0x000000f000007945 */ /* 0x000fe20003800000 */
[----:B------:R-:W-:Y:S01]  /*63c0*/  ISETP.NE.AND P2, PT, R54, RZ, PT ;  /* 0x000000ff3600720c */ /* 0x000fe20003f45270 */
[----:B------:R-:W-:Y:S01]  /*63d0*/  @P4 VIADD R0, R6, UR49 ;  /* 0x0000003106004c36 */ /* 0x000fe20008000000 */
[----:B------:R-:W-:Y:S02]  /*63e0*/  PLOP3.LUT P1, PT, PT, PT, PT, 0x8, 0x80 ;  /* 0x000000000080781c */ /* 0x000fe40003f2e170 */
[----:B------:R-:W-:Y:S02]  /*63f0*/  CS2R R62, SRZ ;  /* 0x00000000003e7805 */ /* 0x000fe4000001ff00 */
[----:B------:R-:W-:Y:S01]  /*6400*/  @P4 PLOP3.LUT P1, PT, P5, PT, PT, 0x80, 0x8 ;  /* 0x000000000008481c */ /* 0x000fe20002f2f070 */
[C---:B------:R-:W-:Y:S01]  /*6410*/  @P4 VIADD R3, R0.reuse, 0x10 ;  /* 0x0000001000034836 */ /* 0x040fe20000000000 */
[----:B------:R-:W-:Y:S02]  /*6420*/  CS2R R60, SRZ ;  /* 0x00000000003c7805 */ /* 0x000fe4000001ff00 */
[----:B------:R-:W-:Y:S02]  /*6430*/  CS2R R58, SRZ ;  /* 0x00000000003a7805 */ /* 0x000fe4000001ff00 */
[----:B------:R-:W-:Y:S07]  /*6440*/  CS2R R56, SRZ ;  /* 0x0000000000387805 */ /* 0x000fee000001ff00 */
[----:B------:R-:W-:Y:S01]  /*6450*/  @P1 VIADD R3, R0, 0xfffffff0 ;  /* 0xfffffff000031836 */ /* 0x000fe20000000000 */
[----:B------:R-:W-:Y:S06]  /*6460*/  @P2 BRA `(.L_x_115) ;  /* 0x00000000000c2947 */ /* 0x000fec0003800000 */
[----:B------:R-:W-:Y:S04]  /*6470*/  SHF.L.U32 R0, R97, 0x1f, RZ ;  /* 0x0000001f61007819 */ /* 0x000fe800000006ff */
[----:B------:R-:W1:Y:S02]  /*6480*/  SYNCS.PHASECHK.TRANS64.TRYWAIT P1, [R5+URZ+0xa0], R0 ;  /* 0x0000a000050075a7 */ /* 0x000e6400080211ff */
[----:B-1----:R-:W-:Y:S05]  /*6490*/  @!P1 BRA `(.L_x_116) ;  /* 0x00000038002c9947 */ /* 0x002fea0003800000 */
.L_x_115:
[----:B------:R-:W-:Y:S05]  /*64a0*/  BSYNC B0 ;  /* 0x0000000000007941 */ /* 0x000fea0003800000 */
.L_x_114:
[----:B------:R-:W-:Y:S01]  /*64b0*/  ISETP.NE.AND P1, PT, R55, RZ, PT ;  /* 0x000000ff3700720c */ /* 0x000fe20003f25270 */
[----:B-1----:R-:W-:Y:S02]  /*64c0*/  VIADD R5, R5, 0xb8 ;  /* 0x000000b805057836 */ /* 0x002fe40000000000 */
[----:B------:R-:W-:Y:S02]  /*64d0*/  IMAD.U32 R0, RZ, RZ, UR37 ;  /* 0x00000025ff007e24 */ /* 0x000fe4000f8e00ff */
[----:B------:R-:W-:Y:S03]  /*64e0*/  VIADD R98, R98, 0x1 ;  /* 0x0000000162627836 */ /* 0x000fe60000000000 */
[----:B------:R-:W-:Y:S05]  /*64f0*/  PRMT R0, R0, 0x654, R5 ;  /* 0x0000065400007816 */ /* 0x000fea0000000005 */
[----:B------:R1:W3:Y:S04]  /*6500*/  @P1 LDS.128 R60, [R6+UR49+0x200] ;  /* 0x00020031063c1984 */ /* 0x0002e80008000c00 */
[----:B------:R1:W1:Y:S01]  /*6510*/  @P1 LDS.128 R56, [R3+0x200] ;  /* 0x0002000003381984 */ /* 0x0002620000000c00 */
[C---:B------:R-:W-:Y:S01]  /*6520*/  ISETP.NE.AND P1, PT, R98.reuse, 0x3, PT ;  /* 0x000000036200780c */ /* 0x040fe20003f25270 */
[----:B------:R-:W-:Y:S01]  /*6530*/  @!PT LDS RZ, [RZ] ;  /* 0x00000000fffff984 */ /* 0x000fe20000000800 */
[----:B------:R-:W-:Y:S01]  /*6540*/  @!PT LDS RZ, [RZ] ;  /* 0x00000000fffff984 */ /* 0x000fe20000000800 */
[----:B------:R-:W-:Y:S01]  /*6550*/  @!PT LDS RZ, [RZ] ;  /* 0x00000000fffff984 */ /* 0x000fe20000000800 */
[----:B------:R-:W-:Y:S01]  /*6560*/  @!PT LDS RZ, [RZ] ;  /* 0x00000000fffff984 */ /* 0x000fe20000000800 */
[----:B------:R5:W-:Y:S06]  /*6570*/  MEMBAR.ALL.CTA ;  /* 0x0000000000007992 */ /* 0x000bec0000008000 */
[----:B-----5:R-:W5:Y:S01]  /*6580*/  FENCE.VIEW.ASYNC.S ;  /* 0x00000000000073c6 */ /* 0x020f620000000000 */
[----:B------:R-:W-:Y:S01]  /*6590*/  SEL R98, R98, RZ, P1 ;  /* 0x000000ff62627207 */ /* 0x000fe20000800000 */
[----:B-----5:R5:W-:Y:S02]  /*65a0*/  SYNCS.ARRIVE.TRANS64.RED.A1T0 RZ, [R0+URZ], RZ ;  /* 0x000000ff00ff79a7 */ /* 0x020be400081004ff */
[----:B-----5:R-:W-:Y:S04]  /*65b0*/  SEL R0, RZ, 0x1, P1 ;  /* 0x00000001ff007807 */ /* 0x020fe80000800000 */
[----:B---3--:R-:W-:Y:S02]  /*65c0*/  LOP3.LUT R97, R97, R0, RZ, 0x3c, !PT ;  /* 0x0000000061617212 */ /* 0x008fe400078e3cff */
.L_x_113:
[----:B------:R-:W-:Y:S05]  /*65d0*/  BSYNC B1 ;  /* 0x0000000000017941 */ /* 0x000fea0003800000 */
.L_x_112:
[----:B------:R-:W-:Y:S04]  /*65e0*/  SHF.R.U32.HI R0, RZ, 0x15, R46 ;  /* 0x00000015ff007819 */ /* 0x000fe8000001162e */
[----:B------:R-:W-:Y:S01]  /*65f0*/  LOP3.LUT P1, RZ, R0, 0x3, R95, 0x48, !PT ;  /* 0x0000000300ff7812 */ /* 0x000fe2000782485f */
[----:B------:R-:W-:Y:S01]  /*6600*/  @!UPT UIADD3 URZ, UPT, UPT, URZ, URZ, URZ ;  /* 0x000000fffffff290 */ /* 0x000fe2000fffe0ff */
[----:B----4-:R-:W-:Y:S11]  /*6610*/  @P0 BRA `(.L_x_117) ;  /* 0x0000000000080947 */ /* 0x010ff60003800000 */
[----:B------:R-:W3:Y:S02]  /*6620*/  SYNCS.PHASECHK.TRANS64.TRYWAIT P0, [R103+URZ+0x100], R4 ;  /* 0x00010004670075a7 */ /* 0x000ee400080011ff */
[----:B---3--:R-:W-:Y:S05]  /*6630*/  @!P0 BRA `(.L_x_118) ;  /* 0x0000003400d88947 */ /* 0x008fea0003800000 */
.L_x_117:
[----:B------:R-:W-:Y:S05]  /*6640*/  @!P1 BRA `(.L_x_119) ;  /* 0x0000000000409947 */ /* 0x000fea0003800000 */
[----:B------:R-:W4:Y:S01]  /*6650*/  LDCU.64 UR8, c[0x4][0x78] ;  /* 0x01000f00ff0877ac */ /* 0x000f220008000a00 */
[----:B------:R-:W-:Y:S01]  /*6660*/  MOV R15, 0x0 ;  /* 0x00000000000f7802 */ /* 0x000fe20000000f00 */
[----:B------:R-:W-:Y:S02]  /*6670*/  HFMA2 R12, -RZ, RZ, 0, 5.9604644775390625e-08 ;  /* 0x00000001ff0c7431 */ /* 0x000fe400000001ff */
[----:B------:R-:W-:Y:S02]  /*6680*/  IMAD.MOV.U32 R8, RZ, RZ, 0x192 ;  /* 0x00000192ff087424 */ /* 0x000fe400078e00ff */
[----:B------:R-:W-:Y:S01]  /*6690*/  IMAD.MOV.U32 R13, RZ, RZ, RZ ;  /* 0x000000ffff0d7224 */ /* 0x000fe200078e00ff */
[----:B------:R-:W5:Y:S01]  /*66a0*/  LDCU.64 UR6, c[0x4][0x80] ;  /* 0x01001000ff0677ac */ /* 0x000f620008000a00 */
[----:B------:R-:W2:Y:S01]  /*66b0*/  LDC.64 R14, c[0x4][R15] ;  /* 0x010000000f0e7b82 */ /* 0x000ea20000000a00 */
[----:B------:R-:W1:Y:S01]  /*66c0*/  LDCU.64 UR4, c[0x4][0x18] ;  /* 0x01000300ff0477ac */ /* 0x000e620008000a00 */
[----:B----4-:R-:W-:Y:S01]  /*66d0*/  MOV R5, UR9 ;  /* 0x0000000900057c02 */ /* 0x010fe20008000f00 */
[----:B---3--:R-:W-:Y:S01]  /*66e0*/  IMAD.U32 R4, RZ, RZ, UR8 ;  /* 0x00000008ff047e24 */ /* 0x008fe2000f8e00ff */
[----:B-----5:R-:W-:Y:S01]  /*66f0*/  MOV R7, UR7 ;  /* 0x0000000700077c02 */ /* 0x020fe20008000f00 */
[----:B-1----:R-:W-:Y:S01]  /*6700*/  IMAD.U32 R6, RZ, RZ, UR6 ;  /* 0x00000006ff067e24 */ /* 0x002fe2000f8e00ff */
[----:B------:R-:W-:Y:S01]  /*6710*/  MOV R11, UR5 ;  /* 0x00000005000b7c02 */ /* 0x000fe20008000f00 */
[----:B------:R-:W-:Y:S02]  /*6720*/  IMAD.U32 R10, RZ, RZ, UR4 ;  /* 0x00000004ff0a7e24 */ /* 0x000fe4000f8e00ff */
[----:B------:R-:W-:Y:S07]  /*6730*/  LEPC R20, `(.L_x_119) ;  /* 0x000000001014794e */ /* 0x000fee0000000000 */
[----:B--2---:R-:W-:Y:S05]  /*6740*/  CALL.ABS.NOINC R14 ;  /* 0x000000000e007343 */ /* 0x004fea0003c00000 */
.L_x_119:
[----:B------:R-:W-:Y:S01]  /*6750*/  ISETP.NE.AND P0, PT, R101, RZ, PT ;  /* 0x000000ff6500720c */ /* 0x000fe20003f05270 */
[----:B------:R-:W-:Y:S05]  /*6760*/  WARPSYNC.ALL ;  /* 0x0000000000007948 */ /* 0x000fea0003800000 */
[----:B------:R-:W-:Y:S01]  /*6770*/  IMAD.SHL.U32 R52, R61, 0x100, RZ ;  /* 0x000001003d347824 */ /* 0x000fe200078e00ff */
[----:B------:R-:W-:Y:S01]  /*6780*/  R2UR UR4, R46 ;  /* 0x000000002e0472ca */ /* 0x000fe200000e0000 */
[----:B-1----:R-:W-:Y:S01]  /*6790*/  IMAD.SHL.U32 R53, R56, 0x100, RZ ;  /* 0x0000010038357824 */ /* 0x002fe200078e00ff */
[C---:B------:R-:W-:Y:S01]  /*67a0*/  SHF.L.U32 R50, R60.reuse, 0x10, RZ ;  /* 0x000000103c327819 */ /* 0x040fe200000006ff */
[----:B------:R-:W-:Y:S01]  /*67b0*/  USHF.L.U32 UR8, UR54, 0xc, URZ ;  /* 0x0000000c36087899 */ /* 0x000fe200080006ff */
[C---:B------:R-:W-:Y:S01]  /*67c0*/  PRMT R49, R60.reuse, 0x8880, RZ ;  /* 0x000088803c317816 */ /* 0x040fe200000000ff */
[----:B------:R-:W-:Y:S01]  /*67d0*/  HFMA2 R105, -RZ, RZ, 0, 9.5367431640625e-07 ;  /* 0x00000010ff697431 */ /* 0x000fe200000001ff */
[----:B------:R-:W-:Y:S01]  /*67e0*/  SHF.R.S32.HI R50, RZ, 0x18, R50 ;  /* 0x00000018ff327819 */ /* 0x000fe20000011432 */
[----:B------:R-:W-:Y:S01]  /*67f0*/  BSSY.RECONVERGENT B0, `(.L_x_120) ;  /* 0x000009b000007945 */ /* 0x000fe20003800200 */
[----:B------:R-:W-:Y:S02]  /*6800*/  SHF.L.U32 R51, R60, 0x8, RZ ;  /* 0x000000083c337819 */ /* 0x000fe400000006ff */
[----:B------:R-:W-:Y:S02]  /*6810*/  LOP3.LUT R69, R93, UR8, RZ, 0xfc, !PT ;  /* 0x000000085d457c12 */ /* 0x000fe4000f8efcff */
[----:B------:R-:W-:Y:S01]  /*6820*/  LOP3.LUT P6, RZ, R94, 0x80, RZ, 0xc0, !PT ;  /* 0x000000805eff7812 */ /* 0x000fe200078cc0ff */
[----:B---3--:R-:W2:Y:S01]  /*6830*/  LDTM.x32 R4, tmem[UR4] ;  /* 0x00000004000479ee */ /* 0x008ea200082c0000 */
[----:B------:R-:W-:Y:S02]  /*6840*/  IADD3 R76, PT, PT, R69, UR49, RZ ;  /* 0x00000031454c7c10 */ /* 0x000fe4000fffe0ff */
[----:B------:R-:W-:Y:S02]  /*6850*/  SEL R105, R105, 0xfffffff0, !P6 ;  /* 0xfffffff069697807 */ /* 0x000fe40007000000 */
[----:B------:R-:W-:Y:S02]  /*6860*/  SHF.R.S32.HI R53, RZ, 0x18, R53 ;  /* 0x00000018ff357819 */ /* 0x000fe40000011435 */
[----:B------:R-:W-:Y:S01]  /*6870*/  IADD3 R77, PT, PT, R76, R105, RZ ;  /* 0x000000694c4d7210 */ /* 0x000fe20007ffe0ff */
[C---:B--2---:R-:W-:Y:S02]  /*6880*/  IMAD R0, R44.reuse, R4, RZ ;  /* 0x000000042c007224 */ /* 0x044fe400078e02ff */
[C---:B------:R-:W-:Y:S02]  /*6890*/  IMAD R3, R44.reuse, R5, RZ ;  /* 0x000000052c037224 */ /* 0x040fe400078e02ff */
[----:B------:R-:W-:Y:S01]  /*68a0*/  IMAD R0, R49, R48, R0 ;  /* 0x0000003031007224 */ /* 0x000fe200078e0200 */
[----:B------:R-:W-:Y:S01]  /*68b0*/  SHF.R.S32.HI R49, RZ, 0x18, R51 ;  /* 0x00000018ff317819 */ /* 0x000fe20000011433 */
[----:B------:R-:W-:Y:S01]  /*68c0*/  IMAD R6, R44, R6, RZ ;  /* 0x000000062c067224 */ /* 0x000fe200078e02ff */
[----:B------:R-:W-:Y:S01]  /*68d0*/  SHF.L.U32 R51, R61, 0x10, RZ ;  /* 0x000000103d337819 */ /* 0x000fe200000006ff */
[-C--:B------:R-:W-:Y:S01]  /*68e0*/  IMAD R3, R50, R48.reuse, R3 ;  /* 0x0000003032037224 */ /* 0x080fe200078e0203 */
[----:B------:R-:W-:Y:S01]  /*68f0*/  SHF.R.S32.HI R50, RZ, 0x18, R60 ;  /* 0x00000018ff327819 */ /* 0x000fe2000001143c */
[----:B------:R-:W-:Y:S02]  /*6900*/  IMAD R7, R44, R7, RZ ;  /* 0x000000072c077224 */ /* 0x000fe400078e02ff */
[-C--:B------:R-:W-:Y:S01]  /*6910*/  IMAD R6, R49, R48.reuse, R6 ;  /* 0x0000003031067224 */ /* 0x080fe200078e0206 */
[----:B------:R-:W-:Y:S01]  /*6920*/  PRMT R49, R61, 0x8880, RZ ;  /* 0x000088803d317816 */ /* 0x000fe200000000ff */
[----:B------:R-:W-:Y:S01]  /*6930*/  IMAD R7, R50, R48, R7 ;  /* 0x0000003032077224 */ /* 0x000fe200078e0207 */
[----:B------:R-:W-:Y:S01]  /*6940*/  SHF.R.S32.HI R50, RZ, 0x18, R51 ;  /* 0x00000018ff327819 */ /* 0x000fe20000011433 */
[C---:B------:R-:W-:Y:S01]  /*6950*/  IMAD R4, R44.reuse, R8, RZ ;  /* 0x000000082c047224 */ /* 0x040fe200078e02ff */
[----:B------:R-:W-:Y:S01]  /*6960*/  SHF.R.S32.HI R51, RZ, 0x18, R52 ;  /* 0x00000018ff337819 */ /* 0x000fe20000011434 */
[C---:B------:R-:W-:Y:S01]  /*6970*/  IMAD R5, R44.reuse, R9, RZ ;  /* 0x000000092c057224 */ /* 0x040fe200078e02ff */
[----:B------:R-:W-:Y:S01]  /*6980*/  I2IP.S8.S32.SAT R64, R7, R6, RZ ;  /* 0x0000000607407239 */ /* 0x000fe200000014ff */
[C---:B------:R-:W-:Y:S01]  /*6990*/  IMAD R10, R44.reuse, R10, RZ ;  /* 0x0000000a2c0a7224 */ /* 0x040fe200078e02ff */
[----:B------:R-:W-:Y:S01]  /*69a0*/  SHF.R.S32.HI R52, RZ, 0x18, R61 ;  /* 0x00000018ff347819 */ /* 0x000fe2000001143d */
[----:B------:R-:W-:Y:S01]  /*69b0*/  IMAD R4, R49, R48, R4 ;  /* 0x0000003031047224 */ /* 0x000fe200078e0204 */
[----:B------:R-:W-:Y:S01]  /*69c0*/  I2IP.S8.S32.SAT R64, R3, R0, R64 ;  /* 0x0000000003407239 */ /* 0x000fe20000001440 */
[----:B------:R-:W-:Y:S01]  /*69d0*/  IMAD R11, R44, R11, RZ ;  /* 0x0000000b2c0b7224 */ /* 0x000fe200078e02ff */
[----:B------:R-:W-:Y:S01]  /*69e0*/  PRMT R49, R62, 0x8880, RZ ;  /* 0x000088803e317816 */ /* 0x000fe200000000ff */
[----:B------:R-:W-:Y:S01]  /*69f0*/  IMAD R5, R50, R48, R5 ;  /* 0x0000003032057224 */ /* 0x000fe200078e0205 */
[----:B------:R-:W-:Y:S01]  /*6a00*/  SHF.L.U32 R50, R62, 0x10, RZ ;  /* 0x000000103e327819 */ /* 0x000fe200000006ff */
[----:B------:R-:W-:Y:S02]  /*6a10*/  IMAD R8, R44, R12, RZ ;  /* 0x0000000c2c087224 */ /* 0x000fe400078e02ff */
[-C--:B------:R-:W-:Y:S01]  /*6a20*/  IMAD R10, R51, R48.reuse, R10 ;  /* 0x00000030330a7224 */ /* 0x080fe200078e020a */
[----:B------:R-:W-:Y:S01]  /*6a30*/  SHF.L.U32 R51, R62, 0x8, RZ ;  /* 0x000000083e337819 */ /* 0x000fe200000006ff */
[-C--:B------:R-:W-:Y:S01]  /*6a40*/  IMAD R11, R52, R48.reuse, R11 ;  /* 0x00000030340b7224 */ /* 0x080fe200078e020b */
[----:B------:R-:W-:Y:S01]  /*6a50*/  SHF.R.S32.HI R50, RZ, 0x18, R50 ;  /* 0x00000018ff327819 */ /* 0x000fe20000011432 */
[C---:B------:R-:W-:Y:S01]  /*6a60*/  IMAD R9, R44.reuse, R13, RZ ;  /* 0x0000000d2c097224 */ /* 0x040fe200078e02ff */
[----:B------:R-:W-:Y:S01]  /*6a70*/  PRMT R52, R63, 0x8880, RZ ;  /* 0x000088803f347816 */ /* 0x000fe200000000ff */
[----:B------:R-:W-:Y:S01]  /*6a80*/  IMAD R8, R49, R48, R8 ;  /* 0x0000003031087224 */ /* 0x000fe200078e0208 */
[----:B------:R-:W-:Y:S01]  /*6a90*/  SHF.R.S32.HI R49, RZ, 0x18, R51 ;  /* 0x00000018ff317819 */ /* 0x000fe20000011433 */
[C---:B------:R-:W-:Y:S01]  /*6aa0*/  IMAD R14, R44.reuse, R14, RZ ;  /* 0x0000000e2c0e7224 */ /* 0x040fe200078e02ff */
[----:B------:R-:W-:Y:S01]  /*6ab0*/  SHF.R.S32.HI R51, RZ, 0x18, R62 ;  /* 0x00000018ff337819 */ /* 0x000fe2000001143e */
[----:B------:R-:W-:Y:S01]  /*6ac0*/  IMAD R15, R44, R15, RZ ;  /* 0x0000000f2c0f7224 */ /* 0x000fe200078e02ff */
[----:B------:R-:W-:Y:S01]  /*6ad0*/  I2IP.S8.S32.SAT R65, R11, R10, RZ ;  /* 0x0000000a0b417239 */ /* 0x000fe200000014ff */
[----:B------:R-:W-:Y:S02]  /*6ae0*/  IMAD R9, R50, R48, R9 ;  /* 0x0000003032097224 */ /* 0x000fe400078e0209 */
[----:B------:R-:W-:Y:S01]  /*6af0*/  IMAD.U32 R50, R63, 0x10000, RZ ;  /* 0x000100003f327824 */ /* 0x000fe200078e00ff */
[----:B------:R-:W-:Y:S01]  /*6b00*/  I2IP.S8.S32.SAT R65, R5, R4, R65 ;  /* 0x0000000405417239 */ /* 0x000fe20000001441 */
[----:B------:R-:W-:Y:S01]  /*6b10*/  IMAD R14, R49, R48, R14 ;  /* 0x00000030310e7224 */ /* 0x000fe200078e020e */
[----:B------:R-:W-:Y:S01]  /*6b20*/  MOV R49, R52 ;  /* 0x0000003400317202 */ /* 0x000fe20000000f00 */
[C---:B------:R-:W-:Y:S01]  /*6b30*/  IMAD R12, R44.reuse, R16, RZ ;  /* 0x000000102c0c7224 */ /* 0x040fe200078e02ff */
[----:B------:R-:W-:Y:S01]  /*6b40*/  SHF.R.S32.HI R50, RZ, 0x18, R50 ;  /* 0x00000018ff327819 */ /* 0x000fe20000011432 */
[-C--:B------:R-:W-:Y:S01]  /*6b50*/  IMAD R15, R51, R48.reuse, R15 ;  /* 0x00000030330f7224 */ /* 0x080fe200078e020f */
[----:B------:R-:W-:Y:S01]  /*6b60*/  SHF.L.U32 R51, R63, 0x8, RZ ;  /* 0x000000083f337819 */ /* 0x000fe200000006ff */
[----:B------:R-:W-:Y:S01]  /*6b70*/  IMAD R13, R44, R17, RZ ;  /* 0x000000112c0d7224 */ /* 0x000fe200078e02ff */
[----:B------:R-:W-:Y:S01]  /*6b80*/  PRMT R52, R56, 0x8880, RZ ;  /* 0x0000888038347816 */ /* 0x000fe200000000ff */
[----:B------:R-:W-:Y:S01]  /*6b90*/  IMAD R12, R49, R48, R12 ;  /* 0x00000030310c7224 */ /* 0x000fe200078e020c */
[----:B------:R-:W-:Y:S01]  /*6ba0*/  SHF.R.S32.HI R49, RZ, 0x18, R51 ;  /* 0x00000018ff317819 */ /* 0x000fe20000011433 */
[----:B------:R-:W-:Y:S01]  /*6bb0*/  IMAD R18, R44, R18, RZ ;  /* 0x000000122c127224 */ /* 0x000fe200078e02ff */
[----:B------:R-:W-:Y:S01]  /*6bc0*/  I2IP.S8.S32.SAT R66, R15, R14, RZ ;  /* 0x0000000e0f427239 */ /* 0x000fe200000014ff */
[-C--:B------:R-:W-:Y:S01]  /*6bd0*/  IMAD R13, R50, R48.reuse, R13 ;  /* 0x00000030320d7224 */ /* 0x080fe200078e020d */
[----:B------:R-:W-:Y:S01]  /*6be0*/  SHF.L.U32 R51, R56, 0x10, RZ ;  /* 0x0000001038337819 */ /* 0x000fe200000006ff */
[C---:B------:R-:W-:Y:S01]  /*6bf0*/  IMAD R19, R44.reuse, R19, RZ ;  /* 0x000000132c137224 */ /* 0x040fe200078e02ff */
[----:B------:R-:W-:Y:S01]  /*6c00*/  SHF.R.S32.HI R50, RZ, 0x18, R63 ;  /* 0x00000018ff327819 */ /* 0x000fe2000001143f */
[----:B------:R-:W-:Y:S01]  /*6c10*/  IMAD R18, R49, R48, R18 ;  /* 0x0000003031127224 */ /* 0x000fe200078e0212 */
[----:B------:R-:W-:Y:S01]  /*6c20*/  MOV R49, R52 ;  /* 0x0000003400317202 */ /* 0x000fe20000000f00 */
[C---:B------:R-:W-:Y:S01]  /*6c30*/  IMAD R16, R44.reuse, R20, RZ ;  /* 0x000000142c107224 */ /* 0x040fe200078e02ff */
[----:B------:R-:W-:Y:S01]  /*6c40*/  SHF.R.S32.HI R51, RZ, 0x18, R51 ;  /* 0x00000018ff337819 */ /* 0x000fe20000011433 */
[----:B------:R-:W-:Y:S01]  /*6c50*/  IMAD R17, R44, R21, RZ ;  /* 0x000000152c117224 */ /* 0x000fe200078e02ff */
[----:B------:R-:W-:Y:S01]  /*6c60*/  I2IP.S8.S32.SAT R66, R9, R8, R66 ;  /* 0x0000000809427239 */ /* 0x000fe20000001442 */
[----:B------:R-:W-:Y:S01]  /*6c70*/  IMAD R19, R50, R48, R19 ;  /* 0x0000003032137224 */ /* 0x000fe200078e0213 */
[----:B------:R-:W-:Y:S01]  /*6c80*/  SHF.R.S32.HI R50, RZ, 0x18, R56 ;  /* 0x00000018ff327819 */ /* 0x000fe20000011438 */
[C---:B------:R-:W-:Y:S02]  /*6c90*/  IMAD R22, R44.reuse, R22, RZ ;  /* 0x000000162c167224 */ /* 0x040fe400078e02ff */
[----:B------:R-:W-:Y:S01]  /*6ca0*/  IMAD R16, R49, R48, R16 ;  /* 0x0000003031107224 */ /* 0x000fe200078e0210 */
[----:B------:R-:W-:Y:S01]  /*6cb0*/  I2IP.S8.S32.SAT R67, R19, R18, RZ ;  /* 0x0000001213437239 */ /* 0x000fe200000014ff */
[----:B------:R-:W-:Y:S01]  /*6cc0*/  IMAD R23, R44, R23, RZ ;  /* 0x000000172c177224 */ /* 0x000fe200078e02ff */
[----:B------:R-:W-:Y:S01]  /*6cd0*/  PRMT R49, R57, 0x8880, RZ ;  /* 0x0000888039317816 */ /* 0x000fe200000000ff */
[----:B------:R-:W-:Y:S01]  /*6ce0*/  IMAD R17, R51, R48, R17 ;  /* 0x0000003033117224 */ /* 0x000fe200078e0211 */
[----:B------:R-:W-:Y:S01]  /*6cf0*/  I2IP.S8.S32.SAT R67, R13, R12, R67 ;  /* 0x0000000c0d437239 */ /* 0x000fe20000001443 */
[----:B------:R-:W-:Y:S01]  /*6d00*/  IMAD R22, R53, R48, R22 ;  /* 0x0000003035167224 */ /* 0x000fe200078e0216 */
[----:B------:R-:W-:Y:S01]  /*6d10*/  PRMT R51, R58, 0x8880, RZ ;  /* 0x000088803a337816 */ /* 0x000fe200000000ff */
[----:B------:R-:W-:Y:S01]  /*6d20*/  IMAD R20, R44, R24, RZ ;  /* 0x000000182c147224 */ /* 0x000fe200078e02ff */
[----:B------:R-:W-:Y:S01]  /*6d30*/  SHF.L.U32 R53, R58, 0x8, RZ ;  /* 0x000000083a357819 */ /* 0x000fe200000006ff */
[-C--:B------:R-:W-:Y:S01]  /*6d40*/  IMAD R23, R50, R48.reuse, R23 ;  /* 0x0000003032177224 */ /* 0x080fe200078e0217 */
[----:B------:R-:W-:Y:S01]  /*6d50*/  SHF.L.U32 R50, R57, 0x10, RZ ;  /* 0x0000001039327819 */ /* 0x000fe200000006ff */
[----:B------:R-:W-:Y:S01]  /*6d60*/  IMAD R20, R49, R48, R20 ;  /* 0x0000003031147224 */ /* 0x000fe200078e0214 */
[----:B------:R-:W-:Y:S01]  /*6d70*/  SHF.L.U32 R49, R57, 0x8, RZ ;  /* 0x0000000839317819 */ /* 0x000fe200000006ff */
[C---:B------:R-:W-:Y:S01]  /*6d80*/  IMAD R21, R44.reuse, R25, RZ ;  /* 0x000000192c157224 */ /* 0x040fe200078e02ff */
[----:B------:R-:W-:Y:S01]  /*6d90*/  SHF.R.S32.HI R50, RZ, 0x18, R50 ;  /* 0x00000018ff327819 */ /* 0x000fe20000011432 */
[----:B------:R-:W-:Y:S01]  /*6da0*/  IMAD R26, R44, R26, RZ ;  /* 0x0000001a2c1a7224 */ /* 0x000fe200078e02ff */
[----:B------:R-:W-:Y:S01]  /*6db0*/  SHF.R.S32.HI R49, RZ, 0x18, R49 ;  /* 0x00000018ff317819 */ /* 0x000fe20000011431 */
[----:B------:R-:W-:Y:S01]  /*6dc0*/  IMAD.U32 R52, R58, 0x10000, RZ ;  /* 0x000100003a347824 */ /* 0x000fe200078e00ff */
[----:B------:R1:W-:Y:S01]  /*6dd0*/  STS.128 [R69+UR49+0x3200], R64 ;  /* 0x0032004045007988 */ /* 0x0003e20008000c31 */
[----:B------:R-:W-:Y:S01]  /*6de0*/  IMAD R21, R50, R48, R21 ;  /* 0x0000003032157224 */ /* 0x000fe200078e0215 */
        /* <DEDUP_REMOVED lines=8> */
[----:B------:R-:W-:Y:S01]  /*6e70*/  SHF.R.S32.HI R49, RZ, 0x18, R53 ;  /* 0x00000018ff317819 */ /* 0x000fe20000011435 */
[-C--:B------:R-:W-:Y:S01]  /*6e80*/  IMAD R27, R50, R48.reuse, R27 ;  /* 0x00000030321b7224 */ /* 0x080fe200078e021b */
[----:B------:R-:W-:Y:S01]  /*6e90*/  SHF.R.S32.HI R50, RZ, 0x18, R58 ;  /* 0x00000018ff327819 */ /* 0x000fe2000001143a */
[----:B------:R-:W-:Y:S01]  /*6ea0*/  IMAD R24, R51, R48, R24 ;  /* 0x0000003033187224 */ /* 0x000fe200078e0218 */
[----:B------:R-:W-:Y:S01]  /*6eb0*/  SHF.L.U32 R53, R59, 0x10, RZ ;  /* 0x000000103b357819 */ /* 0x000fe200000006ff */
[----:B------:R-:W-:Y:S01]  /*6ec0*/  IMAD R30, R44, R30, RZ ;  /* 0x0000001e2c1e7224 */ /* 0x000fe200078e02ff */
[----:B------:R-:W-:Y:S01]  /*6ed0*/  I2IP.S8.S32.SAT R73, R27, R26, RZ ;  /* 0x0000001a1b497239 */ /* 0x000fe200000014ff */
[----:B------:R-:W-:Y:S01]  /*6ee0*/  IMAD R25, R52, R48, R25 ;  /* 0x0000003034197224 */ /* 0x000fe200078e0219 */
[----:B------:R-:W-:Y:S01]  /*6ef0*/  PRMT R52, R59, 0x8880, RZ ;  /* 0x000088803b347816 */ /* 0x000fe200000000ff */
[C---:B------:R-:W-:Y:S01]  /*6f00*/  IMAD R31, R44.reuse, R31, RZ ;  /* 0x0000001f2c1f7224 */ /* 0x040fe200078e02ff */
[----:B------:R-:W-:Y:S01]  /*6f10*/  I2IP.S8.S32.SAT R73, R21, R20, R73 ;  /* 0x0000001415497239 */ /* 0x000fe20000001449 */
[----:B------:R-:W-:Y:S01]  /*6f20*/  IMAD R30, R49, R48, R30 ;  /* 0x00000030311e7224 */ /* 0x000fe200078e021e */
[----:B------:R-:W-:Y:S01]  /*6f30*/  SHF.L.U32 R51, R59, 0x8, RZ ;  /* 0x000000083b337819 */ /* 0x000fe200000006ff */
[----:B------:R-:W-:Y:S02]  /*6f40*/  IMAD R28, R44, R32, RZ ;  /* 0x000000202c1c7224 */ /* 0x000fe400078e02ff */
[----:B------:R-:W-:Y:S01]  /*6f50*/  IMAD.MOV.U32 R49, RZ, RZ, R52 ;  /* 0x000000ffff317224 */ /* 0x000fe200078e0034 */
[----:B------:R-:W-:Y:S01]  /*6f60*/  SHF.R.S32.HI R51, RZ, 0x18, R51 ;  /* 0x00000018ff337819 */ /* 0x000fe20000011433 */
[-C--:B------:R-:W-:Y:S01]  /*6f70*/  IMAD R31, R50, R48.reuse, R31 ;  /* 0x00000030321f7224 */ /* 0x080fe200078e021f */
[----:B------:R-:W-:Y:S01]  /*6f80*/  SHF.R.S32.HI R50, RZ, 0x18, R53 ;  /* 0x00000018ff327819 */ /* 0x000fe20000011435 */
[C---:B------:R-:W-:Y:S01]  /*6f90*/  IMAD R29, R44.reuse, R33, RZ ;  /* 0x000000212c1d7224 */ /* 0x040fe200078e02ff */
[----:B------:R-:W-:Y:S01]  /*6fa0*/  SHF.R.S32.HI R52, RZ, 0x18, R59 ;  /* 0x00000018ff347819 */ /* 0x000fe2000001143b */
[----:B------:R-:W-:Y:S01]  /*6fb0*/  IMAD R28, R49, R48, R28 ;  /* 0x00000030311c7224 */ /* 0x000fe200078e021c */
[----:B------:R-:W-:Y:S01]  /*6fc0*/  I2IP.S8.S32.SAT R70, R31, R30, RZ ;  /* 0x0000001e1f467239 */ /* 0x000fe200000014ff */
[----:B------:R-:W-:Y:S02]  /*6fd0*/  IMAD R34, R44, R34, RZ ;  /* 0x000000222c227224 */ /* 0x000fe400078e02ff */
[----:B------:R-:W-:Y:S01]  /*6fe0*/  IMAD R29, R50, R48, R29 ;  /* 0x00000030321d7224 */ /* 0x000fe200078e021d */
[----:B------:R-:W-:Y:S01]  /*6ff0*/  I2IP.S8.S32.SAT R74, R25, R24, R70 ;  /* 0x00000018194a7239 */ /* 0x000fe20000001446 */
[----:B------:R-:W-:Y:S02]  /*7000*/  IMAD R35, R44, R35, RZ ;  /* 0x000000232c237224 */ /* 0x000fe400078e02ff */
[-C--:B------:R-:W-:Y:S02]  /*7010*/  IMAD R34, R51, R48.reuse, R34 ;  /* 0x0000003033227224 */ /* 0x080fe400078e0222 */
[----:B------:R-:W-:Y:S05]  /*7020*/  IMAD R35, R52, R48, R35 ;  /* 0x0000003034237224 */ /* 0x000fea00078e0223 */
[----:B------:R-:W-:Y:S04]  /*7030*/  I2IP.S8.S32.SAT R71, R35, R34, RZ ;  /* 0x0000002223477239 */ /* 0x000fe800000014ff */
[----:B------:R-:W-:Y:S05]  /*7040*/  I2IP.S8.S32.SAT R75, R29, R28, R71 ;  /* 0x0000001c1d4b7239 */ /* 0x000fea0000001447 */
[----:B------:R1:W-:Y:S01]  /*7050*/  STS.128 [R77+0x3200], R72 ;  /* 0x003200484d007388 */ /* 0x0003e20000000c00 */
[----:B------:R-:W-:Y:S01]  /*7060*/  @!PT LDS RZ, [RZ] ;  /* 0x00000000fffff984 */ /* 0x000fe20000000800 */
[----:B------:R-:W-:Y:S01]  /*7070*/  @!PT LDS RZ, [RZ] ;  /* 0x00000000fffff984 */ /* 0x000fe20000000800 */
[----:B------:R-:W-:Y:S01]  /*7080*/  @!PT LDS RZ, [RZ] ;  /* 0x00000000fffff984 */ /* 0x000fe20000000800 */
[----:B------:R-:W-:Y:S01]  /*7090*/  @!PT LDS RZ, [RZ] ;  /* 0x00000000fffff984 */ /* 0x000fe20000000800 */
[----:B------:R2:W-:Y:S07]  /*70a0*/  MEMBAR.ALL.CTA ;  /* 0x0000000000007992 */ /* 0x0005ee0000008000 */
[----:B--2---:R-:W2:Y:S02]  /*70b0*/  FENCE.VIEW.ASYNC.S ;  /* 0x00000000000073c6 */ /* 0x004ea40000000000 */
[----:B--2---:R-:W-:Y:S06]  /*70c0*/  BAR.SYNC.DEFER_BLOCKING 0x1, 0x80 ;  /* 0x0042000000007b1d */ /* 0x004fec0000010000 */
[----:B------:R-:W-:Y:S05]  /*70d0*/  @P0 BRA `(.L_x_121) ;  /* 0x0000000000300947 */ /* 0x000fea0003800000 */
[----:B------:R-:W-:Y:S02]  /*70e0*/  UIADD3 UR10, UP0, UPT, UR52, 0x680, URZ ;  /* 0x00000680340a7890 */ /* 0x000fe4000ff1e0ff */
[----:B------:R-:W-:Y:S02]  /*70f0*/  UIADD3 UR9, UPT, UPT, UR49, UR8, URZ ;  /* 0x0000000831097290 */ /* 0x000fe4000fffe0ff */
[----:B------:R-:W-:Y:S02]  /*7100*/  UIADD3.X UR11, UPT, UPT, URZ, UR53, URZ, UP0, !UPT ;  /* 0x00000035ff0b7290 */ /* 0x000fe400087fe4ff */
[----:B------:R-:W-:Y:S01]  /*7110*/  UIADD3 UR40, UPT, UPT, UR9, 0x3200, URZ ;  /* 0x0000320009287890 */ /* 0x000fe2000fffe0ff */
[----:B------:R-:W-:Y:S01]  /*7120*/  UMOV UR43, UR36 ;  /* 0x00000024002b7c82 */ /* 0x000fe20008000000 */
[----:B------:R-:W-:Y:S02]  /*7130*/  UIADD3 UR5, UPT, UPT, UR41, 0x60, URZ ;  /* 0x0000006029057890 */ /* 0x000fe4000fffe0ff */
[----:B------:R-:W-:Y:S01]  /*7140*/  UIADD3 UR4, UPT, UPT, UR9, 0x3a00, URZ ;  /* 0x00003a0009047890 */ /* 0x000fe2000fffe0ff */
[----:B------:R-:W-:Y:S01]  /*7150*/  UMOV UR6, UR42 ;  /* 0x0000002a00067c82 */ /* 0x000fe20008000000 */
[----:B------:R-:W-:Y:S03]  /*7160*/  UMOV UR7, UR36 ;  /* 0x0000002400077c82 */ /* 0x000fe60008000000 */
[----:B------:R2:W-:Y:S04]  /*7170*/  UTMASTG.3D [UR40], [UR10] ;  /* 0x000000280a0073b5 */ /* 0x0005e80008010000 */
[----:B------:R2:W-:Y:S02]  /*7180*/  UTMASTG.3D [UR4], [UR10] ;  /* 0x000000040a0073b5 */ /* 0x0005e40008010000 */
[----:B--2---:R0:W-:Y:S02]  /*7190*/  UTMACMDFLUSH ;  /* 0x00000000000079b7 */ /* 0x0041e40000000000 */
.L_x_121:
[----:B------:R-:W-:Y:S05]  /*71a0*/  BSYNC.RECONVERGENT B0 ;  /* 0x0000000000007941 */ /* 0x000fea0003800200 */
.L_x_120:
[----:B------:R-:W-:Y:S01]  /*71b0*/  UIADD3 UR40, UPT, UPT, UR54, 0x1, URZ ;  /* 0x0000000136287890 */ /* 0x000fe2000fffe0ff */
[----:B------:R-:W-:Y:S01]  /*71c0*/  ISETP.NE.AND P1, PT, R68, RZ, PT ;  /* 0x000000ff4400720c */ /* 0x000fe20003f25270 */
[----:B------:R-:W-:Y:S01]  /*71d0*/  BSSY.RECONVERGENT B0, `(.L_x_122) ;  /* 0x0000007000007945 */ /* 0x000fe20003800200 */
[----:B------:R-:W-:Y:S01]  /*71e0*/  LEA R4, R98, UR49, 0x3 ;  /* 0x0000003162047c11 */ /* 0x000fe2000f8e18ff */
[----:B------:R-:W-:Y:S04]  /*71f0*/  UISETP.NE.AND UP0, UPT, UR40, 0x2, UPT ;  /* 0x000000022800788c */ /* 0x000fe8000bf05270 */
[----:B------:R-:W-:Y:S06]  /*7200*/  USEL UR40, UR40, URZ, UP0 ;  /* 0x000000ff28287287 */ /* 0x000fec0008000000 */
[----:B------:R-:W-:Y:S01]  /*7210*/  @P1 SHF.L.U32 R3, R97, 0x1f, RZ ;  /* 0x0000001f61031819 */ /* 0x000fe200000006ff */
[----:B------:R-:W-:Y:S05]  /*7220*/  @P0 BRA `(.L_x_123) ;  /* 0x0000000000040947 */ /* 0x000fea0003800000 */
[----:B------:R-:W-:Y:S04]  /*7230*/  DEPBAR.LE SB0, 0x1 ;  /* 0x000080400000791a */ /* 0x000fe80000000000 */
.L_x_123:
[----:B------:R-:W-:Y:S05]  /*7240*/  BSYNC.RECONVERGENT B0 ;  /* 0x0000000000007941 */ /* 0x000fea0003800200 */
.L_x_122:
[----:B------:R-:W-:Y:S06]  /*7250*/  BAR.SYNC.DEFER_BLOCKING 0x1, 0x80 ;  /* 0x0042000000007b1d */ /* 0x000fec0000010000 */
[----:B------:R-:W2:Y:S01]  /*7260*/  @P1 SYNCS.PHASECHK.TRANS64.TRYWAIT P0, [R4+URZ+0xa0], R3 ;  /* 0x0000a003040015a7 */ /* 0x000ea200080011ff */
[----:B------:R-:W-:Y:S01]  /*7270*/  BSSY B1, `(.L_x_124) ;  /* 0x0000020000017945 */ /* 0x000fe20003800000 */
[----:B--2---:R-:W-:Y:S03]  /*7280*/  @P1 SEL R54, RZ, 0x1, !P0 ;  /* 0x00000001ff361807 */ /* 0x004fe60004000000 */
[----:B------:R-:W-:Y:S05]  /*7290*/  @!P1 BRA `(.L_x_125) ;  /* 0x0000000000749947 */ /* 0x000fea0003800000 */
[----:B------:R-:W-:Y:S01]  /*72a0*/  ISETP.NE.AND P1, PT, R55, RZ, PT ;  /* 0x000000ff3700720c */ /* 0x000fe20003f25270 */
[----:B------:R-:W-:Y:S01]  /*72b0*/  BSSY B0, `(.L_x_126) ;  /* 0x0000009000007945 */ /* 0x000fe20003800000 */
[----:B------:R-:W-:Y:S11]  /*72c0*/  ISETP.NE.AND P0, PT, R54, RZ, PT ;  /* 0x000000ff3600720c */ /* 0x000ff60003f05270 */
[----:B------:R-:W-:Y:S05]  /*72d0*/  @P1 IMAD R0, R98, 0x1000, R93 ;  /* 0x0000100062001824 */ /* 0x000fea00078e025d */
[----:B------:R-:W-:Y:S05]  /*72e0*/  @P1 IADD3 R6, PT, PT, R0, UR49, RZ ;  /* 0x0000003100061c10 */ /* 0x000fea000fffe0ff */
[----:B------:R-:W-:Y:S01]  /*72f0*/  @P1 IMAD.IADD R5, R6, 0x1, R105 ;  /* 0x0000000106051824 */ /* 0x000fe200078e0269 */
[----:B------:R-:W-:Y:S06]  /*7300*/  @P0 BRA `(.L_x_127) ;  /* 0x00000000000c0947 */ /* 0x000fec0003800000 */
[----:B------:R-:W-:Y:S04]  /*7310*/  SHF.L.U32 R3, R97, 0x1f, RZ ;  /* 0x0000001f61037819 */ /* 0x000fe800000006ff */
[----:B------:R-:W2:Y:S02]  /*7320*/  SYNCS.PHASECHK.TRANS64.TRYWAIT P0, [R4+URZ+0xa0], R3 ;  /* 0x0000a003040075a7 */ /* 0x000ea400080011ff */
[----:B--2---:R-:W-:Y:S05]  /*7330*/  @!P0 BRA `(.L_x_128) ;  /* 0x0000002800ac8947 */ /* 0x004fea0003800000 */
.L_x_127:
[----:B------:R-:W-:Y:S05]  /*7340*/  BSYNC B0 ;  /* 0x0000000000007941 */ /* 0x000fea0003800000 */
.L_x_126:
[----:B------:R-:W-:Y:S01]  /*7350*/  ISETP.NE.AND P0, PT, R55, RZ, PT ;  /* 0x000000ff3700720c */ /* 0x000fe20003f05270 */
[----:B--2---:R-:W-:Y:S02]  /*7360*/  VIADD R4, R4, 0xb8 ;  /* 0x000000b804047836 */ /* 0x004fe40000000000 */
[----:B------:R-:W-:Y:S02]  /*7370*/  IMAD.U32 R3, RZ, RZ, UR37 ;  /* 0x00000025ff037e24 */ /* 0x000fe4000f8e00ff */
[----:B------:R-:W-:Y:S03]  /*7380*/  VIADD R98, R98, 0x1 ;  /* 0x0000000162627836 */ /* 0x000fe60000000000 */
[----:B------:R-:W-:Y:S05]  /*7390*/  PRMT R3, R3, 0x654, R4 ;  /* 0x0000065403037816 */ /* 0x000fea0000000004 */
[----:B------:R2:W3:Y:S04]  /*73a0*/  @P0 LDS.128 R60, [R0+UR49+0x200] ;  /* 0x00020031003c0984 */ /* 0x0004e80008000c00 */
[----:B------:R2:W4:Y:S01]  /*73b0*/  @P0 LDS.128 R56, [R5+0x200] ;  /* 0x0002000005380984 */ /* 0x0005220000000c00 */
[C---:B------:R-:W-:Y:S01]  /*73c0*/  ISETP.NE.AND P0, PT, R98.reuse, 0x3, PT ;  /* 0x000000036200780c */ /* 0x040fe20003f05270 */
[----:B------:R-:W-:Y:S01]  /*73d0*/  @!PT LDS RZ, [RZ] ;  /* 0x00000000fffff984 */ /* 0x000fe20000000800 */
[----:B------:R-:W-:Y:S01]  /*73e0*/  @!PT LDS RZ, [RZ] ;  /* 0x00000000fffff984 */ /* 0x000fe20000000800 */
[----:B------:R-:W-:Y:S01]  /*73f0*/  @!PT LDS RZ, [RZ] ;  /* 0x00000000fffff984 */ /* 0x000fe20000000800 */
[----:B------:R-:W-:Y:S01]  /*7400*/  @!PT LDS RZ, [RZ] ;  /* 0x00000000fffff984 */ /* 0x000fe20000000800 */
[----:B------:R5:W-:Y:S06]  /*7410*/  MEMBAR.ALL.CTA ;  /* 0x0000000000007992 */ /* 0x000bec0000008000 */
[----:B-----5:R-:W5:Y:S01]  /*7420*/  FENCE.VIEW.ASYNC.S ;  /* 0x00000000000073c6 */ /* 0x020f620000000000 */
[----:B------:R-:W-:Y:S02]  /*7430*/  SEL R4, RZ, 0x1, P0 ;  /* 0x00000001ff047807 */ /* 0x000fe40000000000 */
[----:B------:R-:W-:Y:S02]  /*7440*/  SEL R98, R98, RZ, P0 ;  /* 0x000000ff62627207 */ /* 0x000fe40000000000 */
[----:B------:R-:W-:Y:S01]  /*7450*/  LOP3.LUT R97, R97, R4, RZ, 0x3c, !PT ;  /* 0x0000000461617212 */ /* 0x000fe200078e3cff */
[----:B-----5:R2:W-:Y:S06]  /*7460*/  SYNCS.ARRIVE.TRANS64.RED.A1T0 RZ, [R3+URZ], RZ ;  /* 0x000000ff03ff79a7 */ /* 0x0205ec00081004ff */
.L_x_125:
[----:B------:R-:W-:Y:S05]  /*7470*/  BSYNC B1 ;  /* 0x0000000000017941 */ /* 0x000fea0003800000 */
.L_x_124:
[----:B--2---:R-:W-:Y:S05]  /*7480*/  VIADD R0, R46, 0x20 ;  /* 0x000000202e007836 */ /* 0x004fea0000000000 */
[----:B------:R-:W-:Y:S04]  /*7490*/  SHF.R.U32.HI R0, RZ, 0x15, R0 ;  /* 0x00000015ff007819 */ /* 0x000fe80000011600 */
[----:B------:R-:W-:Y:S11]  /*74a0*/  LOP3.LUT P0, RZ, R0, 0x3, R95, 0x48, !PT ;  /* 0x0000000300ff7812 */ /* 0x000ff6000780485f */
[----:B------:R-:W-:Y:S02]  /*74b0*/  @!UPT UIADD3 URZ, UPT, UPT, URZ, URZ, URZ ;  /* 0x000000fffffff290 */ /* 0x000fe4000fffe0ff */
[----:B------:R-:W-:Y:S05]  /*74c0*/  @!P0 BRA `(.L_x_129) ;  /* 0x0000000000408947 */ /* 0x000fea0003800000 */
[----:B------:R-:W2:Y:S01]  /*74d0*/  LDCU.64 UR8, c[0x4][0x78] ;  /* 0x01000f00ff0877ac */ /* 0x000ea20008000a00 */
[----:B------:R-:W-:Y:S01]  /*74e0*/  MOV R15, 0x0 ;  /* 0x00000000000f7802 */ /* 0x000fe20000000f00 */
[----:B------:R-:W-:Y:S02]  /*74f0*/  HFMA2 R12, -RZ, RZ, 0, 5.9604644775390625e-08 ;  /* 0x00000001ff0c7431 */ /* 0x000fe400000001ff */
[----:B------:R-:W-:Y:S02]  /*7500*/  IMAD.MOV.U32 R8, RZ, RZ, 0x192 ;  /* 0x00000192ff087424 */ /* 0x000fe400078e00ff */
[----:B------:R-:W-:Y:S01]  /*7510*/  IMAD.MOV.U32 R13, RZ, RZ, RZ ;  /* 0x000000ffff0d7224 */ /* 0x000fe200078e00ff */
[----:B------:R-:W5:Y:S01]  /*7520*/  LDCU.64 UR6, c[0x4][0x80] ;  /* 0x01001000ff0677ac */ /* 0x000f620008000a00 */
[----:B------:R-:W1:Y:S01]  /*7530*/  LDC.64 R14, c[0x4][R15] ;  /* 0x010000000f0e7b82 */ /* 0x000e620000000a00 */
[----:B------:R-:W3:Y:S01]  /*7540*/  LDCU.64 UR4, c[0x4][0x18] ;  /* 0x01000300ff0477ac */ /* 0x000ee20008000a00 */
[----:B--2---:R-:W-:Y:S01]  /*7550*/  MOV R5, UR9 ;  /* 0x0000000900057c02 */ /* 0x004fe20008000f00 */
[----:B------:R-:W-:Y:S01]  /*7560*/  IMAD.U32 R4, RZ, RZ, UR8 ;  /* 0x00000008ff047e24 */ /* 0x000fe2000f8e00ff */
[----:B-----5:R-:W-:Y:S01]  /*7570*/  MOV R7, UR7 ;  /* 0x0000000700077c02 */ /* 0x020fe20008000f00 */
[----:B------:R-:W-:Y:S01]  /*7580*/  IMAD.U32 R6, RZ, RZ, UR6 ;  /* 0x00000006ff067e24 */ /* 0x000fe2000f8e00ff */
[----:B---3--:R-:W-:Y:S01]  /*7590*/  MOV R11, UR5 ;  /* 0x00000005000b7c02 */ /* 0x008fe20008000f00 */
[----:B------:R-:W-:Y:S02]  /*75a0*/  IMAD.U32 R10, RZ, RZ, UR4 ;  /* 0x00000004ff0a7e24 */ /* 0x000fe4000f8e00ff */
[----:B------:R-:W-:Y:S07]  /*75b0*/  LEPC R20, `(.L_x_129) ;  /* 0x000000001014794e */ /* 0x000fee0000000000 */
[----:B-1--4-:R-:W-:Y:S05]  /*75c0*/  CALL.ABS.NOINC R14 ;  /* 0x000000000e007343 */ /* 0x012fea0003c00000 */
.L_x_129:
[----:B------:R-:W-:Y:S01]  /*75d0*/  ISETP.NE.AND P0, PT, R101, RZ, PT ;  /* 0x000000ff6500720c */ /* 0x000fe20003f05270 */
[----:B------:R-:W-:Y:S05]  /*75e0*/  WARPSYNC.ALL ;  /* 0x0000000000007948 */ /* 0x000fea0003800000 */
[----:B------:R-:W-:Y:S01]  /*75f0*/  R2UR UR4, R46 ;  /* 0x000000002e0472ca */ /* 0x000fe200000e0000 */
[----:B------:R-:W-:Y:S01]  /*7600*/  USHF.L.U32 UR12, UR40, 0xc, URZ ;  /* 0x0000000c280c7899 */ /* 0x000fe200080006ff */
[C---:B---3--:R-:W-:Y:S01]  /*7610*/  SHF.L.U32 R50, R60.reuse, 0x10, RZ ;  /* 0x000000103c327819 */ /* 0x048fe200000006ff */
[----:B------:R-:W-:Y:S01]  /*7620*/  BSSY.RECONVERGENT B0, `(.L_x_130) ;  /* 0x000009f000007945 */ /* 0x000fe20003800200 */
[C---:B------:R-:W-:Y:S02]  /*7630*/  PRMT R49, R60.reuse, 0x8880, RZ ;  /* 0x000088803c317816 */ /* 0x040fe400000000ff */
[----:B------:R-:W-:Y:S02]  /*7640*/  SHF.R.S32.HI R50, RZ, 0x18, R50 ;  /* 0x00000018ff327819 */ /* 0x000fe40000011432 */
[----:B------:R-:W-:Y:S02]  /*7650*/  SHF.L.U32 R51, R60, 0x8, RZ ;  /* 0x000000083c337819 */ /* 0x000fe400000006ff */
[----:B------:R-:W-:Y:S02]  /*7660*/  SHF.L.U32 R52, R61, 0x10, RZ ;  /* 0x000000103d347819 */ /* 0x000fe400000006ff */
[----:B-1----:R-:W-:Y:S01]  /*7670*/  LOP3.LUT R69, R93, UR12, RZ, 0xfc, !PT ;  /* 0x0000000c5d457c12 */ /* 0x002fe2000f8efcff */
[----:B------:R-:W1:Y:S01]  /*7680*/  LDTM.x32 R4, tmem[UR4+0x20] ;  /* 0x00002004000479ee */ /* 0x000e6200082c0000 */
[----:B------:R-:W-:Y:S02]  /*7690*/  SHF.L.U32 R53, R63, 0x8, RZ ;  /* 0x000000083f357819 */ /* 0x000fe400000006ff */
[----:B------:R-:W-:Y:S02]  /*76a0*/  IADD3 R76, PT, PT, R69, UR49, RZ ;  /* 0x00000031454c7c10 */ /* 0x000fe4000fffe0ff */
[----:B------:R-:W-:Y:S02]  /*76b0*/  SHF.R.S32.HI R53, RZ, 0x18, R53 ;  /* 0x00000018ff357819 */ /* 0x000fe40000011435 */
[----:B------:R-:W-:Y:S01]  /*76c0*/  IADD3 R78, PT, PT, R105, R76, RZ ;  /* 0x0000004c694e7210 */ /* 0x000fe20007ffe0ff */
[C---:B-1----:R-:W-:Y:S02]  /*76d0*/  IMAD R0, R44.reuse, R4, RZ ;  /* 0x000000042c007224 */ /* 0x042fe400078e02ff */
[C---:B------:R-:W-:Y:S02]  /*76e0*/  IMAD R3, R44.reuse, R5, RZ ;  /* 0x000000052c037224 */ /* 0x040fe400078e02ff */
[----:B------:R-:W-:Y:S01]  /*76f0*/  IMAD R0, R49, R48, R0 ;  /* 0x0000003031007224 */ /* 0x000fe200078e0200 */
[----:B------:R-:W-:Y:S01]  /*7700*/  SHF.R.S32.HI R49, RZ, 0x18, R51 ;  /* 0x00000018ff317819 */ /* 0x000fe20000011433 */
[----:B------:R-:W-:Y:S01]  /*7710*/  IMAD R6, R44, R6, RZ ;  /* 0x000000062c067224 */ /* 0x000fe200078e02ff */
[----:B------:R-:W-:Y:S01]  /*7720*/  PRMT R51, R61, 0x8880, RZ ;  /* 0x000088803d337816 */ /* 0x000fe200000000ff */
[-C--:B------:R-:W-:Y:S01]  /*7730*/  IMAD R3, R50, R48.reuse, R3 ;  /* 0x0000003032037224 */ /* 0x080fe200078e0203 */
[----:B------:R-:W-:Y:S01]  /*7740*/  SHF.R.S32.HI R50, RZ, 0x18, R60 ;  /* 0x00000018ff327819 */ /* 0x000fe2000001143c */
[----:B------:R-:W-:Y:S02]  /*7750*/  IMAD R7, R44, R7, RZ ;  /* 0x000000072c077224 */ /* 0x000fe400078e02ff */
[-C--:B------:R-:W-:Y:S01]  /*7760*/  IMAD R6, R49, R48.reuse, R6 ;  /* 0x0000003031067224 */ /* 0x080fe200078e0206 */
[----:B------:R-:W-:Y:S01]  /*7770*/  MOV R49, R51 ;  /* 0x0000003300317202 */ /* 0x000fe20000000f00 */
[----:B------:R-:W-:Y:S01]  /*7780*/  IMAD R7, R50, R48, R7 ;  /* 0x0000003032077224 */ /* 0x000fe200078e0207 */
[----:B------:R-:W-:Y:S01]  /*7790*/  SHF.R.S32.HI R50, RZ, 0x18, R52 ;  /* 0x00000018ff327819 */ /* 0x000fe20000011434 */
[C---:B------:R-:W-:Y:S01]  /*77a0*/  IMAD R4, R44.reuse, R8, RZ ;  /* 0x000000082c047224 */ /* 0x040fe200078e02ff */
[----:B------:R-:W-:Y:S01]  /*77b0*/  SHF.L.U32 R51, R61, 0x8, RZ ;  /* 0x000000083d337819 */ /* 0x000fe200000006ff */
[C---:B------:R-:W-:Y:S01]  /*77c0*/  IMAD R5, R44.reuse, R9, RZ ;  /* 0x000000092c057224 */ /* 0x040fe200078e02ff */
[----:B------:R-:W-:Y:S01]  /*77d0*/  I2IP.S8.S32.SAT R64, R7, R6, RZ ;  /* 0x0000000607407239 */ /* 0x000fe200000014ff */
[----:B------:R-:W-:Y:S01]  /*77e0*/  IMAD R4, R49, R48, R4 ;  /* 0x0000003031047224 */ /* 0x000fe200078e0204 */
[----:B------:R-:W-:Y:S01]  /*77f0*/  SHF.R.S32.HI R49, RZ, 0x18, R51 ;  /* 0x00000018ff317819 */ /* 0x000fe20000011433 */
[----:B------:R-:W-:Y:S01]  /*7800*/  IMAD R10, R44, R10, RZ ;  /* 0x0000000a2c0a7224 */ /* 0x000fe200078e02ff */
[----:B------:R-:W-:Y:S01]  /*7810*/  I2IP.S8.S32.SAT R64, R3, R0, R64 ;  /* 0x0000000003407239 */ /* 0x000fe20000001440 */
[-C--:B------:R-:W-:Y:S01]  /*7820*/  IMAD R5, R50, R48.reuse, R5 ;  /* 0x0000003032057224 */ /* 0x080fe200078e0205 */
[----:B------:R-:W-:Y:S01]  /*7830*/  SHF.R.S32.HI R50, RZ, 0x18, R61 ;  /* 0x00000018ff327819 */ /* 0x000fe2000001143d */
[----:B------:R-:W-:Y:S01]  /*7840*/  IMAD R11, R44, R11, RZ ;  /* 0x0000000b2c0b7224 */ /* 0x000fe200078e02ff */
[----:B------:R-:W-:Y:S01]  /*7850*/  PRMT R52, R63, 0x8880, RZ ;  /* 0x000088803f347816 */ /* 0x000fe200000000ff */
[-C--:B------:R-:W-:Y:S01]  /*7860*/  IMAD R10, R49, R48.reuse, R10 ;  /* 0x00000030310a7224 */ /* 0x080fe200078e020a */
[----:B------:R-:W-:Y:S01]  /*7870*/  PRMT R49, R62, 0x8880, RZ ;  /* 0x000088803e317816 */ /* 0x000fe200000000ff */
[----:B------:R-:W-:Y:S01]  /*7880*/  IMAD R11, R50, R48, R11 ;  /* 0x00000030320b7224 */ /* 0x000fe200078e020b */
[----:B------:R-:W-:Y:S01]  /*7890*/  SHF.L.U32 R50, R62, 0x10, RZ ;  /* 0x000000103e327819 */ /* 0x000fe200000006ff */
[----:B------:R-:W-:Y:S02]  /*78a0*/  IMAD R8, R44, R12, RZ ;  /* 0x0000000c2c087224 */ /* 0x000fe400078e02ff */
[----:B------:R-:W-:Y:S01]  /*78b0*/  IMAD.SHL.U32 R51, R62, 0x100, RZ ;  /* 0x000001003e337824 */ /* 0x000fe200078e00ff */
[----:B------:R-:W-:Y:S01]  /*78c0*/  SHF.R.S32.HI R50, RZ, 0x18, R50 ;  /* 0x00000018ff327819 */ /* 0x000fe20000011432 */
[C---:B------:R-:W-:Y:S01]  /*78d0*/  IMAD R9, R44.reuse, R13, RZ ;  /* 0x0000000d2c097224 */ /* 0x040fe200078e02ff */
[----:B------:R-:W-:Y:S01]  /*78e0*/  I2IP.S8.S32.SAT R65, R11, R10, RZ ;  /* 0x0000000a0b417239 */ /* 0x000fe200000014ff */
[----:B------:R-:W-:Y:S01]  /*78f0*/  IMAD R8, R49, R48, R8 ;  /* 0x0000003031087224 */ /* 0x000fe200078e0208 */
[----:B------:R-:W-:Y:S01]  /*7900*/  SHF.R.S32.HI R49, RZ, 0x18, R51 ;  /* 0x00000018ff317819 */ /* 0x000fe20000011433 */
[----:B------:R-:W-:Y:S01]  /*7910*/  IMAD R14, R44, R14, RZ ;  /* 0x0000000e2c0e7224 */ /* 0x000fe200078e02ff */
[----:B------:R-:W-:Y:S01]  /*7920*/  I2IP.S8.S32.SAT R65, R5, R4, R65 ;  /* 0x0000000405417239 */ /* 0x000fe20000001441 */
        /* <DEDUP_REMOVED lines=9> */
[----:B----4-:R-:W-:Y:S01]  /*79c0*/  SHF.L.U32 R52, R58, 0x10, RZ ;  /* 0x000000103a347819 */ /* 0x010fe200000006ff */
[----:B------:R-:W-:Y:S01]  /*79d0*/  IMAD R15, R50, R48, R15 ;  /* 0x00000030320f7224 */ /* 0x000fe200078e020f */
[----:B------:R-:W-:Y:S01]  /*79e0*/  SHF.R.S32.HI R50, RZ, 0x18, R63 ;  /* 0x00000018ff327819 */ /* 0x000fe2000001143f */
[C---:B------:R-:W-:Y:S01]  /*79f0*/  IMAD R18, R44.reuse, R18, RZ ;  /* 0x000000122c127224 */ /* 0x040fe200078e02ff */
[----:B------:R-:W-:Y:S01]  /*7a00*/  SHF.R.S32.HI R52, RZ, 0x18, R52 ;  /* 0x00000018ff347819 */ /* 0x000fe20000011434 */
[----:B------:R-:W-:Y:S01]  /*7a10*/  IMAD R12, R49, R48, R12 ;  /* 0x00000030310c7224 */ /* 0x000fe200078e020c */
[----:B------:R-:W-:Y:S01]  /*7a20*/  I2IP.S8.S32.SAT R66, R15, R14, RZ ;  /* 0x0000000e0f427239 */ /* 0x000fe200000014ff */
[----:B------:R-:W-:Y:S01]  /*7a30*/  IMAD R19, R44, R19, RZ ;  /* 0x000000132c137224 */ /* 0x000fe200078e02ff */
[----:B------:R-:W-:Y:S01]  /*7a40*/  PRMT R49, R56, 0x8880, RZ ;  /* 0x0000888038317816 */ /* 0x000fe200000000ff */
[----:B------:R-:W-:Y:S01]  /*7a50*/  IMAD R13, R51, R48, R13 ;  /* 0x00000030330d7224 */ /* 0x000fe200078e020d */
[----:B------:R-:W-:Y:S01]  /*7a60*/  I2IP.S8.S32.SAT R66, R9, R8, R66 ;  /* 0x0000000809427239 */ /* 0x000fe20000001442 */
[-C--:B------:R-:W-:Y:S02]  /*7a70*/  IMAD R18, R53, R48.reuse, R18 ;  /* 0x0000003035127224 */ /* 0x080fe400078e0212 */
[----:B------:R-:W-:Y:S01]  /*7a80*/  IMAD R19, R50, R48, R19 ;  /* 0x0000003032137224 */ /* 0x000fe200078e0213 */
[C---:B------:R-:W-:Y:S01]  /*7a90*/  SHF.L.U32 R50, R56.reuse, 0x10, RZ ;  /* 0x0000001038327819 */ /* 0x040fe200000006ff */
[----:B------:R-:W-:Y:S02]  /*7aa0*/  IMAD.SHL.U32 R51, R56, 0x100, RZ ;  /* 0x0000010038337824 */ /* 0x000fe400078e00ff */
[C---:B------:R-:W-:Y:S01]  /*7ab0*/  IMAD R16, R44.reuse, R20, RZ ;  /* 0x000000142c107224 */ /* 0x040fe200078e02ff */
[----:B------:R-:W-:Y:S01]  /*7ac0*/  SHF.R.S32.HI R50, RZ, 0x18, R50 ;  /* 0x00000018ff327819 */ /* 0x000fe20000011432 */
[C---:B------:R-:W-:Y:S01]  /*7ad0*/  IMAD R17, R44.reuse, R21, RZ ;  /* 0x000000152c117224 */ /* 0x040fe200078e02ff */
        /* <DEDUP_REMOVED lines=8> */
[----:B------:R-:W-:Y:S01]  /*7b60*/  PRMT R50, R57, 0x8880, RZ ;  /* 0x0000888039327816 */ /* 0x000fe200000000ff */
[-C--:B------:R-:W-:Y:S01]  /*7b70*/  IMAD R22, R51, R48.reuse, R22 ;  /* 0x0000003033167224 */ /* 0x080fe200078e0216 */
[----:B------:R-:W-:Y:S01]  /*7b80*/  SHF.L.U32 R51, R57, 0x10, RZ ;  /* 0x0000001039337819 */ /* 0x000fe200000006ff */
[----:B------:R-:W-:Y:S01]  /*7b90*/  IMAD R23, R49, R48, R23 ;  /* 0x0000003031177224 */ /* 0x000fe200078e0217 */
[----:B------:R-:W-:Y:S01]  /*7ba0*/  MOV R49, R50 ;  /* 0x0000003200317202 */ /* 0x000fe20000000f00 */
[C---:B------:R-:W-:Y:S01]  /*7bb0*/  IMAD R20, R44.reuse, R24, RZ ;  /* 0x000000182c147224 */ /* 0x040fe200078e02ff */
[----:B------:R1:W-:Y:S01]  /*7bc0*/  STS.128 [R69+UR49+0x3200], R64 ;  /* 0x0032004045007988 */ /* 0x0003e20008000c31 */
[C---:B------:R-:W-:Y:S01]  /*7bd0*/  IMAD R21, R44.reuse, R25, RZ ;  /* 0x000000192c157224 */ /* 0x040fe200078e02ff */
[----:B------:R-:W-:Y:S01]  /*7be0*/  I2IP.S8.S32.SAT R72, R23, R22, RZ ;  /* 0x0000001617487239 */ /* 0x000fe200000014ff */
[----:B------:R-:W-:Y:S01]  /*7bf0*/  IMAD R20, R49, R48, R20 ;  /* 0x0000003031147224 */ /* 0x000fe200078e0214 */
[----:B------:R-:W-:Y:S01]  /*7c00*/  SHF.R.S32.HI R50, RZ, 0x18, R51 ;  /* 0x00000018ff327819 */ /* 0x000fe20000011433 */
[C---:B------:R-:W-:Y:S01]  /*7c10*/  IMAD R26, R44.reuse, R26, RZ ;  /* 0x0000001a2c1a7224 */ /* 0x040fe200078e02ff */
[----:B------:R-:W-:Y:S01]  /*7c20*/  SHF.L.U32 R49, R57, 0x8, RZ ;  /* 0x0000000839317819 */ /* 0x000fe200000006ff */
[----:B------:R-:W-:Y:S01]  /*7c30*/  IMAD R27, R44, R27, RZ ;  /* 0x0000001b2c1b7224 */ /* 0x000fe200078e02ff */
[----:B------:R-:W-:Y:S01]  /*7c40*/  I2IP.S8.S32.SAT R72, R17, R16, R72 ;  /* 0x0000001011487239 */ /* 0x000fe20000001448 */
[----:B------:R-:W-:Y:S01]  /*7c50*/  IMAD R21, R50, R48, R21 ;  /* 0x0000003032157224 */ /* 0x000fe200078e0215 */
[----:B------:R-:W-:Y:S01]  /*7c60*/  SHF.R.S32.HI R49, RZ, 0x18, R49 ;  /* 0x00000018ff317819 */ /* 0x000fe20000011431 */
[----:B------:R-:W-:Y:S01]  /*7c70*/  IMAD.SHL.U32 R53, R58, 0x100, RZ ;  /* 0x000001003a357824 */ /* 0x000fe200078e00ff */
[----:B------:R-:W-:Y:S01]  /*7c80*/  SHF.R.S32.HI R50, RZ, 0x18, R57 ;  /* 0x00000018ff327819 */ /* 0x000fe20000011439 */
[----:B------:R-:W-:Y:S01]  /*7c90*/  IMAD R24, R44, R28, RZ ;  /* 0x0000001c2c187224 */ /* 0x000fe200078e02ff */
[----:B------:R-:W-:Y:S01]  /*7ca0*/  PRMT R51, R58, 0x8880, RZ ;  /* 0x000088803a337816 */ /* 0x000fe200000000ff */
[-C--:B------:R-:W-:Y:S01]  /*7cb0*/  IMAD R26, R49, R48.reuse, R26 ;  /* 0x00000030311a7224 */ /* 0x080fe200078e021a */
[----:B------:R-:W-:Y:S01]  /*7cc0*/  SHF.R.S32.HI R49, RZ, 0x18, R53 ;  /* 0x00000018ff317819 */ /* 0x000fe20000011435 */
[----:B------:R-:W-:Y:S02]  /*7cd0*/  IMAD R25, R44, R29, RZ ;  /* 0x0000001d2c197224 */ /* 0x000fe400078e02ff */
[----:B------:R-:W-:Y:S01]  /*7ce0*/  IMAD R27, R50, R48, R27 ;  /* 0x00000030321b7224 */ /* 0x000fe200078e021b */
[----:B------:R-:W-:Y:S01]  /*7cf0*/  SHF.R.S32.HI R50, RZ, 0x18, R58 ;  /* 0x00000018ff327819 */ /* 0x000fe2000001143a */
[C---:B------:R-:W-:Y:S02]  /*7d00*/  IMAD R30, R44.reuse, R30, RZ ;  /* 0x0000001e2c1e7224 */ /* 0x040fe400078e02ff */
[----:B------:R-:W-:Y:S01]  /*7d10*/  IMAD R24, R51, R48, R24 ;  /* 0x0000003033187224 */ /* 0x000fe200078e0218 */
[----:B------:R-:W-:Y:S01]  /*7d20*/  SHF.L.U32 R51, R59, 0x8, RZ ;  /* 0x000000083b337819 */ /* 0x000fe200000006ff */
[----:B------:R-:W-:Y:S01]  /*7d30*/  IMAD R31, R44, R31, RZ ;  /* 0x0000001f2c1f7224 */ /* 0x000fe200078e02ff */
[----:B------:R-:W-:Y:S01]  /*7d40*/  I2IP.S8.S32.SAT R70, R27, R26, RZ ;  /* 0x0000001a1b467239 */ /* 0x000fe200000014ff */
[-C--:B------:R-:W-:Y:S01]  /*7d50*/  IMAD R25, R52, R48.reuse, R25 ;  /* 0x0000003034197224 */ /* 0x080fe200078e0219 */
[----:B------:R-:W-:Y:S01]  /*7d60*/  SHF.L.U32 R52, R59, 0x10, RZ ;  /* 0x000000103b347819 */ /* 0x000fe200000006ff */
[----:B------:R-:W-:Y:S01]  /*7d70*/  IMAD R30, R49, R48, R30 ;  /* 0x00000030311e7224 */ /* 0x000fe200078e021e */
[----:B------:R-:W-:Y:S01]  /*7d80*/  PRMT R49, R59, 0x8880, RZ ;  /* 0x000088803b317816 */ /* 0x000fe200000000ff */
[----:B------:R-:W-:Y:S01]  /*7d90*/  IMAD R28, R44, R32, RZ ;  /* 0x000000202c1c7224 */ /* 0x000fe200078e02ff */
[----:B------:R-:W-:Y:S01]  /*7da0*/  SHF.R.S32.HI R51, RZ, 0x18, R51 ;  /* 0x00000018ff337819 */ /* 0x000fe20000011433 */
[-C--:B------:R-:W-:Y:S01]  /*7db0*/  IMAD R31, R50, R48.reuse, R31 ;  /* 0x00000030321f7224 */ /* 0x080fe200078e021f */
[----:B------:R-:W-:Y:S01]  /*7dc0*/  SHF.R.S32.HI R50, RZ, 0x18, R52 ;  /* 0x00000018ff327819 */ /* 0x000fe20000011434 */
[C---:B------:R-:W-:Y:S01]  /*7dd0*/  IMAD R29, R44.reuse, R33, RZ ;  /* 0x000000212c1d7224 */ /* 0x040fe200078e02ff */
[----:B------:R-:W-:Y:S01]  /*7de0*/  SHF.R.S32.HI R52, RZ, 0x18, R59 ;  /* 0x00000018ff347819 */ /* 0x000fe2000001143b */
[----:B------:R-:W-:Y:S01]  /*7df0*/  IMAD R28, R49, R48, R28 ;  /* 0x00000030311c7224 */ /* 0x000fe200078e021c */
[----:B------:R-:W-:Y:S01]  /*7e00*/  I2IP.S8.S32.SAT R71, R31, R30, RZ ;  /* 0x0000001e1f477239 */ /* 0x000fe200000014ff */
[----:B------:R-:W-:Y:S01]  /*7e10*/  IMAD R34, R44, R34, RZ ;  /* 0x000000222c227224 */ /* 0x000fe200078e02ff */
[----:B------:R-:W-:Y:S01]  /*7e20*/  I2IP.S8.S32.SAT R73, R21, R20, R70 ;  /* 0x0000001415497239 */ /* 0x000fe20000001446 */
        /* <DEDUP_REMOVED lines=18> */
[----:B------:R-:W-:Y:S02]  /*7f50*/  UIADD3 UR9, UPT, UPT, UR41, 0x20, URZ ;  /* 0x0000002029097890 */ /* 0x000fe4000fffe0ff */
[----:B------:R-:W-:Y:S02]  /*7f60*/  UIADD3 UR8, UPT, UPT, UR4, 0x3200, URZ ;  /* 0x0000320004087890 */ /* 0x000fe4000fffe0ff */
[----:B------:R-:W-:Y:S01]  /*7f70*/  UIADD3.X UR15, UPT, UPT, URZ, UR53, URZ, UP0, !UPT ;  /* 0x00000035ff0f7290 */ /* 0x000fe200087fe4ff */
[----:B------:R-:W-:Y:S01]  /*7f80*/  UMOV UR10, UR42 ;  /* 0x0000002a000a7c82 */ /* 0x000fe20008000000 */
[----:B------:R-:W-:Y:S01]  /*7f90*/  UMOV UR11, UR36 ;  /* 0x00000024000b7c82 */ /* 0x000fe20008000000 */
[----:B------:R-:W-:Y:S02]  /*7fa0*/  UIADD3 UR5, UPT, UPT, UR41, 0x80, URZ ;  /* 0x0000008029057890 */ /* 0x000fe4000fffe0ff */
[----:B------:R-:W-:Y:S01]  /*7fb0*/  UIADD3 UR4, UPT, UPT, UR4, 0x3a00, URZ ;  /* 0x00003a0004047890 */ /* 0x000fe2000fffe0ff */
[----:B------:R-:W-:Y:S03]  /*7fc0*/  UMOV UR6, UR42 ;  /* 0x0000002a00067c82 */ /* 0x000fe60008000000 */
[----:B------:R2:W-:Y:S01]  /*7fd0*/  UTMASTG.3D [UR8], [UR14] ;  /* 0x000000080e0073b5 */ /* 0x0005e20008010000 */
[----:B------:R-:W-:Y:S04]  /*7fe0*/  UMOV UR7, UR36 ;  /* 0x0000002400077c82 */ /* 0x000fe80008000000 */
[----:B------:R2:W-:Y:S02]  /*7ff0*/  UTMASTG.3D [UR4], [UR14] ;  /* 0x000000040e0073b5 */ /* 0x0005e40008010000 */
[----:B--2---:R0:W-:Y:S02]  /*8000*/  UTMACMDFLUSH ;  /* 0x00000000000079b7 */ /* 0x0041e40000000000 */
.L_x_131:
[----:B------:R-:W-:Y:S05]  /*8010*/  BSYNC.RECONVERGENT B0 ;  /* 0x0000000000007941 */ /* 0x000fea0003800200 */
.L_x_130:
        /* <DEDUP_REMOVED lines=9> */
.L_x_133:
[----:B------:R-:W-:Y:S05]  /*80b0*/  BSYNC.RECONVERGENT B0 ;  /* 0x0000000000007941 */ /* 0x000fea0003800200 */
.L_x_132:
        /* <DEDUP_REMOVED lines=15> */
.L_x_137:
[----:B------:R-:W-:Y:S05]  /*81b0*/  BSYNC B0 ;  /* 0x0000000000007941 */ /* 0x000fea0003800000 */
.L_x_136:
        /* <DEDUP_REMOVED lines=18> */
.L_x_135:
[----:B------:R-:W-:Y:S05]  /*82e0*/  BSYNC B1 ;  /* 0x0000000000017941 */ /* 0x000fea0003800000 */
.L_x_134:
        /* <DEDUP_REMOVED lines=21> */
.L_x_139:
[----:B------:R-:W-:Y:S01]  /*8440*/  ISETP.NE.AND P0, PT, R101, RZ, PT ;  /* 0x000000ff6500720c */ /* 0x000fe20003f05270 */
[----:B------:R-:W-:Y:S05]  /*8450*/  WARPSYNC.ALL ;  /* 0x0000000000007948 */ /* 0x000fea0003800000 */
[----:B------:R-:W-:Y:S01]  /*8460*/  R2UR UR4, R46 ;  /* 0x000000002e0472ca */ /* 0x000fe200000e0000 */
[----:B------:R-:W-:Y:S01]  /*8470*/  USHF.L.U32 UR12, UR40, 0xc, URZ ;  /* 0x0000000c280c7899 */ /* 0x000fe200080006ff */
[C---:B---3--:R-:W-:Y:S01]  /*8480*/  SHF.L.U32 R50, R60.reuse, 0x10, RZ ;  /* 0x000000103c327819 */ /* 0x048fe200000006ff */
[----:B-1----:R-:W-:Y:S01]  /*8490*/  IMAD.SHL.U32 R78, R61, 0x100, RZ ;  /* 0x000001003d4e7824 */ /* 0x002fe200078e00ff */
[C---:B------:R-:W-:Y:S01]  /*84a0*/  PRMT R49, R60.reuse, 0x8880, RZ ;  /* 0x000088803c317816 */ /* 0x040fe200000000ff */
[----:B------:R-:W-:Y:S01]  /*84b0*/  IMAD.U32 R73, R63, 0x10000, RZ ;  /* 0x000100003f497824 */ /* 0x000fe200078e00ff */
[----:B------:R-:W-:Y:S01]  /*84c0*/  SHF.L.U32 R51, R60, 0x8, RZ ;  /* 0x000000083c337819 */ /* 0x000fe200000006ff */
[----:B----4-:R-:W-:Y:S01]  /*84d0*/  IMAD.U32 R67, R57, 0x10000, RZ ;  /* 0x0001000039437824 */ /* 0x010fe200078e00ff */
[----:B------:R-:W-:Y:S01]  /*84e0*/  SHF.R.S32.HI R50, RZ, 0x18, R50 ;  /* 0x00000018ff327819 */ /* 0x000fe20000011432 */
[----:B------:R-:W-:Y:S01]  /*84f0*/  UIADD3 UR54, UPT, UPT, UR40, 0x1, URZ ;  /* 0x0000000128367890 */ /* 0x000fe2000fffe0ff */
[----:B------:R-:W-:Y:S01]  /*8500*/  PRMT R80, R61, 0x8880, RZ ;  /* 0x000088803d507816 */ /* 0x000fe200000000ff */
[----:B------:R-:W-:Y:S01]  /*8510*/  BSSY.RECONVERGENT B0, `(.L_x_140) ;  /* 0x00000a0000007945 */ /* 0x000fe20003800200 */
[----:B------:R-:W-:Y:S01]  /*8520*/  SHF.R.S32.HI R51, RZ, 0x18, R51 ;  /* 0x00000018ff337819 */ /* 0x000fe20000011433 */
[----:B------:R-:W1:Y:S01]  /*8530*/  LDTM.x32 R4, tmem[UR4+0x40] ;  /* 0x00004004000479ee */ /* 0x000e6200082c0000 */
[----:B------:R-:W-:Y:S01]  /*8540*/  NOP ;  /* 0x0000000000007918 */ /* 0x000fe20000000000 */
[----:B------:R-:W-:Y:S02]  /*8550*/  LOP3.LUT R106, R93, UR12, RZ, 0xfc, !PT ;  /* 0x0000000c5d6a7c12 */ /* 0x000fe4000f8efcff */
[----:B------:R-:W-:Y:S02]  /*8560*/  IADD3 R103, PT, PT, R103, 0x120, RZ ;  /* 0x0000012067677810 */ /* 0x000fe40007ffe0ff */
[----:B------:R-:W-:Y:S02]  /*8570*/  IADD3 R108, PT, PT, R106, UR49, RZ ;  /* 0x000000316a6c7c10 */ /* 0x000fe4000fffe0ff */
[----:B------:R-:W-:Y:S02]  /*8580*/  LOP3.LUT R103, R103, 0xfefffff8, RZ, 0xc0, !PT ;  /* 0xfefffff867677812 */ /* 0x000fe400078ec0ff */
[----:B------:R-:W-:Y:S02]  /*8590*/  IADD3 R105, PT, PT, R105, R108, RZ ;  /* 0x0000006c69697210 */ /* 0x000fe40007ffe0ff */
[----:B-1----:R1:W-:Y:S01]  /*85a0*/  SYNCS.ARRIVE.TRANS64.RED.A1T0 RZ, [R103+URZ], RZ ;  /* 0x000000ff67ff79a7 */ /* 0x0023e200081004ff */
[----:B------:R-:W-:Y:S02]  /*85b0*/  SHF.R.S32.HI R52, RZ, 0x18, R60 ;  /* 0x00000018ff347819 */ /* 0x000fe4000001143c */
[----:B------:R-:W-:Y:S02]  /*85c0*/  SHF.L.U32 R79, R61, 0x10, RZ ;  /* 0x000000103d4f7819 */ /* 0x000fe400000006ff */
[C---:B------:R-:W-:Y:S02]  /*85d0*/  PRMT R77, R62.reuse, 0x8880, RZ ;  /* 0x000088803e4d7816 */ /* 0x040fe400000000ff */
[----:B------:R-:W-:Y:S01]  /*85e0*/  SHF.R.S32.HI R53, RZ, 0x18, R61 ;  /* 0x00000018ff357819 */ /* 0x000fe2000001143d */
[----:B------:R-:W-:Y:S01]  /*85f0*/  IMAD.U32 R61, R59, 0x10000, RZ ;  /* 0x000100003b3d7824 */ /* 0x000fe200078e00ff */
[----:B------:R-:W-:Y:S02]  /*8600*/  SHF.L.U32 R76, R62, 0x10, RZ ;  /* 0x000000103e4c7819 */ /* 0x000fe400000006ff */
[----:B------:R-:W-:Y:S01]  /*8610*/  PRMT R74, R63, 0x8880, RZ ;  /* 0x000088803f4a7816 */ /* 0x000fe200000000ff */
[C---:B------:R-:W-:Y:S01]  /*8620*/  IMAD R4, R44.reuse, R4, RZ ;  /* 0x000000042c047224 */ /* 0x040fe200078e02ff */
[----:B------:R-:W-:Y:S01]  /*8630*/  SHF.R.S32.HI R54, RZ, 0x18, R62 ;  /* 0x00000018ff367819 */ /* 0x000fe2000001143e */
[----:B------:R-:W-:Y:S01]  /*8640*/  IMAD R5, R44, R5, RZ ;  /* 0x000000052c057224 */ /* 0x000fe200078e02ff */
[----:B------:R-:W-:Y:S01]  /*8650*/  PRMT R71, R56, 0x8880, RZ ;  /* 0x0000888038477816 */ /* 0x000fe200000000ff */
[C---:B------:R-:W-:Y:S01]  /*8660*/  IMAD R6, R44.reuse, R6, RZ ;  /* 0x000000062c067224 */ /* 0x040fe200078e02ff */
[----:B------:R-:W-:Y:S01]  /*8670*/  SHF.R.S32.HI R55, RZ, 0x18, R63 ;  /* 0x00000018ff377819 */ /* 0x000fe2000001143f */
[----:B------:R-:W-:Y:S01]  /*8680*/  IMAD R4, R49, R48, R4 ;  /* 0x0000003031047224 */ /* 0x000fe200078e0204 */
[----:B------:R-:W-:Y:S01]  /*8690*/  MOV R49, R80 ;  /* 0x0000005000317202 */ /* 0x000fe20000000f00 */
[----:B------:R-:W-:Y:S01]  /*86a0*/  IMAD R7, R44, R7, RZ ;  /* 0x000000072c077224 */ /* 0x000fe200078e02ff */
[----:B------:R-:W-:Y:S01]  /*86b0*/  SHF.L.U32 R70, R56, 0x10, RZ ;  /* 0x0000001038467819 */ /* 0x000fe200000006ff */
[-C--:B------:R-:W-:Y:S01]  /*86c0*/  IMAD R5, R50, R48.reuse, R5 ;  /* 0x0000003032057224 */ /* 0x080fe200078e0205 */
[----:B------:R-:W-:Y:S01]  /*86d0*/  SHF.R.S32.HI R50, RZ, 0x18, R79 ;  /* 0x00000018ff327819 */ /* 0x000fe2000001144f */
[----:B------:R-:W-:Y:S01]  /*86e0*/  IMAD R6, R51, R48, R6 ;  /* 0x0000003033067224 */ /* 0x000fe200078e0206 */
[----:B------:R-:W-:Y:S01]  /*86f0*/  SHF.R.S32.HI R51, RZ, 0x18, R78 ;  /* 0x00000018ff337819 */ /* 0x000fe2000001144e */
[----:B------:R-:W-:Y:S01]  /*8700*/  IMAD R8, R44, R8, RZ ;  /* 0x000000082c087224 */ /* 0x000fe200078e02ff */
[----:B------:R-:W-:Y:S01]  /*8710*/  PRMT R68, R57, 0x8880, RZ ;  /* 0x0000888039447816 */ /* 0x000fe200000000ff */
[----:B------:R-:W-:Y:S01]  /*8720*/  IMAD R7, R52, R48, R7 ;  /* 0x0000003034077224 */ /* 0x000fe200078e0207 */
[----:B------:R-:W-:Y:S01]  /*8730*/  PRMT R65, R58, 0x8880, RZ ;  /* 0x000088803a417816 */ /* 0x000fe200000000ff */
[----:B------:R-:W-:Y:S01]  /*8740*/  IMAD R9, R44, R9, RZ ;  /* 0x000000092c097224 */ /* 0x000fe200078e02ff */
[----:B------:R-:W-:Y:S01]  /*8750*/  SHF.L.U32 R64, R58, 0x10, RZ ;  /* 0x000000103a407819 */ /* 0x000fe200000006ff */
[----:B------:R-:W-:Y:S01]  /*8760*/  IMAD R10, R44, R10, RZ ;  /* 0x0000000a2c0a7224 */ /* 0x000fe200078e02ff */
[----:B------:R-:W-:Y:S01]  /*8770*/  I2IP.S8.S32.SAT R107, R7, R6, RZ ;  /* 0x00000006076b7239 */ /* 0x000fe200000014ff */
[----:B------:R-:W-:Y:S01]  /*8780*/  IMAD R8, R49, R48, R8 ;  /* 0x0000003031087224 */ /* 0x000fe200078e0208 */
[----:B------:R-:W-:Y:S01]  /*8790*/  SHF.L.U32 R75, R62, 0x8, RZ ;  /* 0x000000083e4b7819 */ /* 0x000fe200000006ff */
[----:B------:R-:W-:Y:S01]  /*87a0*/  IMAD R11, R44, R11, RZ ;  /* 0x0000000b2c0b7224 */ /* 0x000fe200078e02ff */
[----:B------:R-:W-:Y:S01]  /*87b0*/  I2IP.S8.S32.SAT R108, R5, R4, R107 ;  /* 0x00000004056c7239 */ /* 0x000fe2000000146b */
[-C--:B------:R-:W-:Y:S01]  /*87c0*/  IMAD R9, R50, R48.reuse, R9 ;  /* 0x0000003032097224 */ /* 0x080fe200078e0209 */
[----:B------:R-:W-:Y:S01]  /*87d0*/  SHF.R.S32.HI R50, RZ, 0x18, R76 ;  /* 0x00000018ff327819 */ /* 0x000fe2000001144c */
[----:B------:R-:W-:Y:S01]  /*87e0*/  IMAD R10, R51, R48, R10 ;  /* 0x00000030330a7224 */ /* 0x000fe200078e020a */
[----:B------:R-:W-:Y:S01]  /*87f0*/  MOV R51, R74 ;  /* 0x0000004a00337202 */ /* 0x000fe20000000f00 */
[----:B------:R-:W-:Y:S01]  /*8800*/  IMAD R0, R44, R12, RZ ;  /* 0x0000000c2c007224 */ /* 0x000fe200078e02ff */
[----:B------:R-:W-:Y:S01]  /*8810*/  PRMT R62, R59, 0x8880, RZ ;  /* 0x000088803b3e7816 */ /* 0x000fe200000000ff */
[----:B------:R-:W-:Y:S01]  /*8820*/  IMAD.MOV.U32 R49, RZ, RZ, R77 ;  /* 0x000000ffff317224 */ /* 0x000fe200078e004d */
[----:B------:R-:W-:Y:S01]  /*8830*/  SHF.L.U32 R72, R63, 0x8, RZ ;  /* 0x000000083f487819 */ /* 0x000fe200000006ff */
[-C--:B------:R-:W-:Y:S01]  /*8840*/  IMAD R11, R53, R48.reuse, R11 ;  /* 0x00000030350b7224 */ /* 0x080fe200078e020b */
[----:B------:R-:W-:Y:S01]  /*8850*/  SHF.L.U32 R69, R56, 0x8, RZ ;  /* 0x0000000838457819 */ /* 0x000fe200000006ff */
[C---:B------:R-:W-:Y:S01]  /*8860*/  IMAD R3, R44.reuse, R13, RZ ;  /* 0x0000000d2c037224 */ /* 0x040fe200078e02ff */
[----:B------:R-:W-:Y:S01]  /*8870*/  SHF.R.S32.HI R53, RZ, 0x18, R72 ;  /* 0x00000018ff357819 */ /* 0x000fe20000011448 */
[----:B------:R-:W-:Y:S01]  /*8880*/  IMAD R0, R49, R48, R0 ;  /* 0x0000003031007224 */ /* 0x000fe200078e0200 */
[----:B------:R-:W-:Y:S01]  /*8890*/  SHF.R.S32.HI R49, RZ, 0x18, R75 ;  /* 0x00000018ff317819 */ /* 0x000fe2000001144b */
[C---:B------:R-:W-:Y:S01]  /*88a0*/  IMAD R14, R44.reuse, R14, RZ ;  /* 0x0000000e2c0e7224 */ /* 0x040fe200078e02ff */
[----:B------:R-:W-:Y:S01]  /*88b0*/  I2IP.S8.S32.SAT R109, R11, R10, RZ ;  /* 0x0000000a0b6d7239 */ /* 0x000fe200000014ff */
[----:B------:R-:W-:Y:S01]  /*88c0*/  IMAD R15, R44, R15, RZ ;  /* 0x0000000f2c0f7224 */ /* 0x000fe200078e02ff */
[----:B------:R-:W-:Y:S01]  /*88d0*/  SHF.R.S32.HI R56, RZ, 0x18, R56 ;  /* 0x00000018ff387819 */ /* 0x000fe20000011438 */
[----:B------:R-:W-:Y:S01]  /*88e0*/  IMAD R3, R50, R48, R3 ;  /* 0x0000003032037224 */ /* 0x000fe200078e0203 */
[----:B------:R-:W-:Y:S01]  /*88f0*/  I2IP.S8.S32.SAT R109, R9, R8, R109 ;  /* 0x00000008096d7239 */ /* 0x000fe2000000146d */
[C---:B------:R-:W-:Y:S01]  /*8900*/  IMAD R12, R44.reuse, R16, RZ ;  /* 0x000000102c0c7224 */ /* 0x040fe200078e02ff */
[----:B------:R-:W-:Y:S01]  /*8910*/  SHF.R.S32.HI R50, RZ, 0x18, R73 ;  /* 0x00000018ff327819 */ /* 0x000fe20000011449 */
[-C--:B------:R-:W-:Y:S01]  /*8920*/  IMAD R14, R49, R48.reuse, R14 ;  /* 0x00000030310e7224 */ /* 0x080fe200078e020e */
[----:B------:R-:W-:Y:S01]  /*8930*/  MOV R49, R71 ;  /* 0x0000004700317202 */ /* 0x000fe20000000f00 */
[----:B------:R-:W-:Y:S01]  /*8940*/  IMAD R13, R44, R17, RZ ;  /* 0x000000112c0d7224 */ /* 0x000fe200078e02ff */
[----:B------:R-:W-:Y:S01]  /*8950*/  SHF.L.U32 R66, R57, 0x8, RZ ;  /* 0x0000000839427819 */ /* 0x000fe200000006ff */
[----:B------:R-:W-:Y:S01]  /*8960*/  IMAD R15, R54, R48, R15 ;  /* 0x00000030360f7224 */ /* 0x000fe200078e020f */
[----:B------:R-:W-:Y:S01]  /*8970*/  SHF.R.S32.HI R57, RZ, 0x18, R57 ;  /* 0x00000018ff397819 */ /* 0x000fe20000011439 */
[----:B------:R-:W-:Y:S01]  /*8980*/  IMAD R18, R44, R18, RZ ;  /* 0x000000122c127224 */ /* 0x000fe200078e02ff */
[----:B------:R-:W-:Y:S01]  /*8990*/  SHF.L.U32 R63, R58, 0x8, RZ ;  /* 0x000000083a3f7819 */ /* 0x000fe200000006ff */
[----:B------:R-:W-:Y:S01]  /*89a0*/  IMAD R12, R51, R48, R12 ;  /* 0x00000030330c7224 */ /* 0x000fe200078e020c */
        /* <DEDUP_REMOVED lines=8> */
[----:B------:R-:W-:Y:S01]  /*8a30*/  SHF.R.S32.HI R58, RZ, 0x18, R58 ;  /* 0x00000018ff3a7819 */ /* 0x000fe2000001143a */
[C---:B------:R-:W-:Y:S01]  /*8a40*/  IMAD R17, R44.reuse, R21, RZ ;  /* 0x000000152c117224 */ /* 0x040fe200078e02ff */
[----:B------:R-:W-:Y:S01]  /*8a50*/  SHF.L.U32 R60, R59, 0x8, RZ ;  /* 0x000000083b3c7819 */ /* 0x000fe200000006ff */
[----:B------:R-:W-:Y:S01]  /*8a60*/  IMAD R19, R55, R48, R19 ;  /* 0x0000003037137224 */ /* 0x000fe200078e0213 */
        /* <DEDUP_REMOVED lines=8> */
[C---:B------:R-:W-:Y:S01]  /*8af0*/  IMAD R20, R44.reuse, R24, RZ ;  /* 0x000000182c147224 */ /* 0x040fe200078e02ff */
[----:B------:R-:W-:Y:S01]  /*8b00*/  SHF.R.S32.HI R50, RZ, 0x18, R67 ;  /* 0x00000018ff327819 */ /* 0x000fe20000011443 */
[-C--:B------:R-:W-:Y:S01]  /*8b10*/  IMAD R22, R51, R48.reuse, R22 ;  /* 0x0000003033167224 */ /* 0x080fe200078e0216 */
[----:B------:R-:W-:Y:S01]  /*8b20*/  SHF.R.S32.HI R51, RZ, 0x18, R66 ;  /* 0x00000018ff337819 */ /* 0x000fe20000011442 */
[----:B------:R-:W-:Y:S01]  /*8b30*/  IMAD.MOV.U32 R49, RZ, RZ, R68 ;  /* 0x000000ffff317224 */ /* 0x000fe200078e0044 */
[----:B------:R1:W-:Y:S01]  /*8b40*/  STS.128 [R106+UR49+0x3200], R108 ;  /* 0x0032006c6a007988 */ /* 0x0003e20008000c31 */
[----:B------:R-:W-:Y:S02]  /*8b50*/  IMAD R21, R44, R25, RZ ;  /* 0x000000192c157224 */ /* 0x000fe400078e02ff */
[----:B------:R-:W-:Y:S02]  /*8b60*/  IMAD R23, R56, R48, R23 ;  /* 0x0000003038177224 */ /* 0x000fe400078e0217 */
[C---:B------:R-:W-:Y:S02]  /*8b70*/  IMAD R26, R44.reuse, R26, RZ ;  /* 0x0000001a2c1a7224 */ /* 0x040fe400078e02ff */
[----:B------:R-:W-:Y:S01]  /*8b80*/  IMAD R20, R49, R48, R20 ;  /* 0x0000003031147224 */ /* 0x000fe200078e0214 */
[----:B------:R-:W-:Y:S01]  /*8b90*/  I2IP.S8.S32.SAT R112, R23, R22, RZ ;  /* 0x0000001617707239 */ /* 0x000fe200000014ff */
[----:B------:R-:W-:Y:S01]  /*8ba0*/  IMAD R27, R44, R27, RZ ;  /* 0x0000001b2c1b7224 */ /* 0x000fe200078e02ff */
[----:B------:R-:W-:Y:S01]  /*8bb0*/  MOV R49, R65 ;  /* 0x0000004100317202 */ /* 0x000fe20000000f00 */
[----:B------:R-:W-:Y:S01]  /*8bc0*/  IMAD R21, R50, R48, R21 ;  /* 0x0000003032157224 */ /* 0x000fe200078e0215 */
[----:B------:R-:W-:Y:S01]  /*8bd0*/  I2IP.S8.S32.SAT R112, R17, R16, R112 ;  /* 0x0000001011707239 */ /* 0x000fe20000001470 */
[C---:B------:R-:W-:Y:S01]  /*8be0*/  IMAD R24, R44.reuse, R28, RZ ;  /* 0x0000001c2c187224 */ /* 0x040fe200078e02ff */
[----:B------:R-:W-:Y:S01]  /*8bf0*/  SHF.R.S32.HI R50, RZ, 0x18, R64 ;  /* 0x00000018ff327819 */ /* 0x000fe20000011440 */
[----:B------:R-:W-:Y:S01]  /*8c00*/  IMAD R26, R51, R48, R26 ;  /* 0x00000030331a7224 */ /* 0x000fe200078e021a */
[----:B------:R-:W-:Y:S01]  /*8c10*/  MOV R51, R62 ;  /* 0x0000003e00337202 */ /* 0x000fe20000000f00 */
[-C--:B------:R-:W-:Y:S02]  /*8c20*/  IMAD R27, R57, R48.reuse, R27 ;  /* 0x00000030391b7224 */ /* 0x080fe400078e021b */
[C---:B------:R-:W-:Y:S02]  /*8c30*/  IMAD R25, R44.reuse, R29, RZ ;  /* 0x0000001d2c197224 */ /* 0x040fe400078e02ff */
[----:B------:R-:W-:Y:S01]  /*8c40*/  IMAD R24, R49, R48, R24 ;  /* 0x0000003031187224 */ /* 0x000fe200078e0218 */
[----:B------:R-:W-:Y:S01]  /*8c50*/  SHF.R.S32.HI R49, RZ, 0x18, R63 ;  /* 0x00000018ff317819 */ /* 0x000fe2000001143f */
[C---:B------:R-:W-:Y:S01]  /*8c60*/  IMAD R30, R44.reuse, R30, RZ ;  /* 0x0000001e2c1e7224 */ /* 0x040fe200078e02ff */
[----:B------:R-:W-:Y:S01]  /*8c70*/  I2IP.S8.S32.SAT R113, R27, R26, RZ ;  /* 0x0000001a1b717239 */ /* 0x000fe200000014ff */
[----:B------:R-:W-:Y:S02]  /*8c80*/  IMAD R31, R44, R31, RZ ;  /* 0x0000001f2c1f7224 */ /* 0x000fe400078e02ff */
[----:B------:R-:W-:Y:S01]  /*8c90*/  IMAD R25, R50, R48, R25 ;  /* 0x0000003032197224 */ /* 0x000fe200078e0219 */
[----:B------:R-:W-:Y:S01]  /*8ca0*/  SHF.R.S32.HI R50, RZ, 0x18, R61 ;  /* 0x00000018ff327819 */ /* 0x000fe2000001143d */
[C---:B------:R-:W-:Y:S01]  /*8cb0*/  IMAD R28, R44.reuse, R32, RZ ;  /* 0x000000202c1c7224 */ /* 0x040fe200078e02ff */
[----:B------:R-:W-:Y:S01]  /*8cc0*/  I2IP.S8.S32.SAT R113, R21, R20, R113 ;  /* 0x0000001415717239 */ /* 0x000fe20000001471 */
[-C--:B------:R-:W-:Y:S02]  /*8cd0*/  IMAD R30, R49, R48.reuse, R30 ;  /* 0x00000030311e7224 */ /* 0x080fe400078e021e */
[----:B------:R-:W-:Y:S02]  /*8ce0*/  IMAD R29, R44, R33, RZ ;  /* 0x000000212c1d7224 */ /* 0x000fe400078e02ff */
[-C--:B------:R-:W-:Y:S02]  /*8cf0*/  IMAD R31, R58, R48.reuse, R31 ;  /* 0x000000303a1f7224 */ /* 0x080fe400078e021f */
[----:B------:R-:W-:Y:S02]  /*8d00*/  IMAD R28, R51, R48, R28 ;  /* 0x00000030331c7224 */ /* 0x000fe400078e021c */
[----:B------:R-:W-:Y:S01]  /*8d10*/  IMAD R34, R44, R34, RZ ;  /* 0x000000222c227224 */ /* 0x000fe200078e02ff */
[----:B------:R-:W-:Y:S01]  /*8d20*/  I2IP.S8.S32.SAT R107, R31, R30, RZ ;  /* 0x0000001e1f6b7239 */ /* 0x000fe200000014ff */
[----:B------:R-:W-:Y:S02]  /*8d30*/  IMAD R29, R50, R48, R29 ;  /* 0x00000030321d7224 */ /* 0x000fe400078e021d */
[----:B------:R-:W-:Y:S01]  /*8d40*/  IMAD R35, R44, R35, RZ ;  /* 0x000000232c237224 */ /* 0x000fe200078e02ff */
[----:B------:R-:W-:Y:S01]  /*8d50*/  I2IP.S8.S32.SAT R114, R25, R24, R107 ;  /* 0x0000001819727239 */ /* 0x000fe2000000146b */
        /* <DEDUP_REMOVED lines=27> */
.L_x_141:
[----:B------:R-:W-:Y:S05]  /*8f10*/  BSYNC.RECONVERGENT B0 ;  /* 0x0000000000007941 */ /* 0x000fea0003800200 */
.L_x_140:
[----:B------:R-:W-:Y:S01]  /*8f20*/  IADD3 R0, PT, PT, R47, 0x1, RZ ;  /* 0x000000012f007810 */ /* 0x000fe20007ffe0ff */
[----:B------:R-:W-:Y:S04]  /*8f30*/  BSSY.RECONVERGENT B0, `(.L_x_142) ;  /* 0x0000003000007945 */ /* 0x000fe80003800200 */
[----:B------:R-:W-:Y:S05]  /*8f40*/  @P0 BRA `(.L_x_143) ;  /* 0x0000000000040947 */ /* 0x000fea0003800000 */
[----:B------:R-:W-:Y:S04]  /*8f50*/  DEPBAR.LE SB0, 0x1 ;  /* 0x000080400000791a */ /* 0x000fe80000000000 */
.L_x_143:
[----:B------:R-:W-:Y:S05]  /*8f60*/  BSYNC.RECONVERGENT B0 ;  /* 0x0000000000007941 */ /* 0x000fea0003800200 */
.L_x_142:
[----:B------:R-:W-:Y:S01]  /*8f70*/  BAR.SYNC.DEFER_BLOCKING 0x1, 0x80 ;  /* 0x0042000000007b1d */ /* 0x000fe20000010000 */
[----:B------:R-:W-:Y:S01]  /*8f80*/  ISETP.NE.AND P2, PT, R102, RZ, PT ;  /* 0x000000ff6600720c */ /* 0x000fe20003f45270 */
[----:B------:R-:W-:Y:S01]  /*8f90*/  UISETP.NE.AND UP0, UPT, UR54, 0x2, UPT ;  /* 0x000000023600788c */ /* 0x000fe2000bf05270 */
[----:B------:R-:W-:Y:S01]  /*8fa0*/  ISETP.NE.AND P0, PT, R104, 0x2, PT ;  /* 0x000000026800780c */ /* 0x000fe20003f05270 */
[----:B------:R-:W-:Y:S01]  /*8fb0*/  IMAD.IADD R20, R43, 0x1, R81 ;  /* 0x000000012b147824 */ /* 0x000fe200078e0251 */
[----:B------:R-:W-:Y:S01]  /*8fc0*/  ISETP.NE.AND P1, PT, R0, 0x4, PT ;  /* 0x000000040000780c */ /* 0x000fe20003f25270 */
[----:B------:R-:W-:Y:S01]  /*8fd0*/  USEL UR54, UR54, URZ, UP0 ;  /* 0x000000ff36367287 */ /* 0x000fe20008000000 */
[----:B------:R-:W-:Y:S01]  /*8fe0*/  SEL R4, RZ, 0x1, P0 ;  /* 0x00000001ff047807 */ /* 0x000fe20000000000 */
[----:B------:R-:W-:Y:S01]  /*8ff0*/  IMAD.IADD R21, R45, 0x1, R88 ;  /* 0x000000012d157824 */ /* 0x000fe200078e0258 */
[----:B------:R-:W-:Y:S02]  /*9000*/  SEL R3, RZ, 0x1, P1 ;  /* 0x00000001ff037807 */ /* 0x000fe40000800000 */
[----:B------:R-:W-:Y:S02]  /*9010*/  LOP3.LUT R99, R99, R4, RZ, 0x3c, !PT ;  /* 0x0000000463637212 */ /* 0x000fe400078e3cff */
[----:B------:R-:W-:Y:S02]  /*9020*/  LOP3.LUT R100, R100, R3, RZ, 0x3c, !PT ;  /* 0x0000000364647212 */ /* 0x000fe400078e3cff */
[----:B------:R-:W-:Y:S02]  /*9030*/  @P2 R2UR UR36, R96 ;  /* 0x00000000602422ca */ /* 0x000fe400000e0000 */
[----:B------:R-:W-:Y:S02]  /*9040*/  SEL R104, R104, RZ, P0 ;  /* 0x000000ff68687207 */ /* 0x000fe40000000000 */
[----:B------:R-:W-:Y:S01]  /*9050*/  SEL R47, R0, RZ, P1 ;  /* 0x000000ff002f7207 */ /* 0x000fe20000800000 */
[----:B------:R-:W-:Y:S10]  /*9060*/  @P2 BRA `(.L_x_144) ;  /* 0xffffffc400e02947 */ /* 0x000ff4000383ffff */
[----:B------:R-:W-:Y:S05]  /*9070*/  EXIT ;  /* 0x000000000000794d */ /* 0x000fea0003800000 */
.L_x_25:
[----:B--2---:R2:W4:Y:S02]  /*9080*/  SYNCS.PHASECHK.TRANS64.TRYWAIT P0, [R3+URZ+0x150], R2 ;  /* 0x00015002030075a7 */ /* 0x00452400080011ff */
[----:B----4-:R-:W-:Y:S05]  /*9090*/  @!P0 NANOSLEEP.SYNCS 0x989680 ;  /* 0x009896800000895d */ /* 0x010fea0003900000 */
[----:B------:R-:W4:Y:S02]  /*90a0*/  @!P0 SYNCS.PHASECHK.TRANS64 P0, [R3+URZ+0x150], R2 ;  /* 0x00015002030085a7 */ /* 0x000f2400080010ff */
[----:B----4-:R-:W-:Y:S05]  /*90b0*/  @!P0 BRA `(.L_x_25) ;  /* 0xfffffffc00f08947 */ /* 0x010fea000383ffff */
[----:B------:R-:W-:Y:S05]  /*90c0*/  BRA `(.L_x_145) ;  /* 0xffffff8800007947 */ /* 0x000fea000383ffff */
.L_x_28:
[----:B-1----:R-:W-:Y:S07]  /*90d0*/  MOV R2, UR33 ;  /* 0x0000002100027c02 */ /* 0x002fee0008000f00 */
.L_x_146:
[----:B-1----:R1:W2:Y:S02]  /*90e0*/  SYNCS.PHASECHK.TRANS64.TRYWAIT P0, [R2+URZ+0x50], R5 ;  /* 0x00005005020075a7 */ /* 0x0022a400080011ff */
[----:B--2---:R-:W-:Y:S05]  /*90f0*/  @!P0 NANOSLEEP.SYNCS 0x989680 ;  /* 0x009896800000895d */ /* 0x004fea0003900000 */
[----:B------:R-:W2:Y:S02]  /*9100*/  @!P0 SYNCS.PHASECHK.TRANS64 P0, [R2+URZ+0x50], R5 ;  /* 0x00005005020085a7 */ /* 0x000ea400080010ff */
[----:B--2---:R-:W-:Y:S05]  /*9110*/  @!P0 BRA `(.L_x_146) ;  /* 0xfffffffc00f08947 */ /* 0x004fea000383ffff */
[----:B------:R-:W-:Y:S05]  /*9120*/  BRA `(.L_x_27) ;  /* 0xffffff8800687947 */ /* 0x000fea000383ffff */
.L_x_35:
[----:B-1----:R-:W-:Y:S07]  /*9130*/  MOV R2, UR17 ;  /* 0x0000001100027c02 */ /* 0x002fee0008000f00 */
.L_x_147:
[----:B-1----:R1:W2:Y:S02]  /*9140*/  SYNCS.PHASECHK.TRANS64.TRYWAIT P0, [R2+URZ+0x50], R5 ;  /* 0x00005005020075a7 */ /* 0x0022a400080011ff */
[----:B--2---:R-:W-:Y:S05]  /*9150*/  @!P0 NANOSLEEP.SYNCS 0x989680 ;  /* 0x009896800000895d */ /* 0x004fea0003900000 */
[----:B------:R-:W2:Y:S02]  /*9160*/  @!P0 SYNCS.PHASECHK.TRANS64 P0, [R2+URZ+0x50], R5 ;  /* 0x00005005020085a7 */ /* 0x000ea400080010ff */
[----:B--2---:R-:W-:Y:S05]  /*9170*/  @!P0 BRA `(.L_x_147) ;  /* 0xfffffffc00f08947 */ /* 0x004fea000383ffff */
[----:B------:R-:W-:Y:S05]  /*9180*/  BRA `(.L_x_34) ;  /* 0xffffff8c00247947 */ /* 0x000fea000383ffff */
.L_x_40:
[----:B-1----:R1:W2:Y:S02]  /*9190*/  SYNCS.PHASECHK.TRANS64.TRYWAIT P0, [R2+URZ+0xe0], R3 ;  /* 0x0000e003020075a7 */ /* 0x0022a400080011ff */
[----:B--2---:R-:W-:Y:S05]  /*91a0*/  @!P0 NANOSLEEP.SYNCS 0x989680 ;  /* 0x009896800000895d */ /* 0x004fea0003900000 */
[----:B------:R-:W2:Y:S02]  /*91b0*/  @!P0 SYNCS.PHASECHK.TRANS64 P0, [R2+URZ+0xe0], R3 ;  /* 0x0000e003020085a7 */ /* 0x000ea400080010ff */
[----:B--2---:R-:W-:Y:S05]  /*91c0*/  @!P0 BRA `(.L_x_40) ;  /* 0xfffffffc00f08947 */ /* 0x004fea000383ffff */
[----:B------:R-:W-:Y:S05]  /*91d0*/  BRA `(.L_x_148) ;  /* 0xffffff8c00c87947 */ /* 0x000fea000383ffff */
.L_x_44:
[----:B---3--:R-:W-:-:S07]  /*91e0*/  MOV R0, UR5 ;  /* 0x0000000500007c02 */ /* 0x008fce0008000f00 */
.L_x_149:
[----:B-1----:R1:W2:Y:S02]  /*91f0*/  SYNCS.PHASECHK.TRANS64.TRYWAIT P0, [R0+URZ], R3 ;  /* 0x00000003000075a7 */ /* 0x0022a400080011ff */
[----:B--2---:R-:W-:Y:S05]  /*9200*/  @!P0 NANOSLEEP.SYNCS 0x989680 ;  /* 0x009896800000895d */ /* 0x004fea0003900000 */
[----:B------:R-:W2:Y:S02]  /*9210*/  @!P0 SYNCS.PHASECHK.TRANS64 P0, [R0+URZ], R3 ;  /* 0x00000003000085a7 */ /* 0x000ea400080010ff */
[----:B--2---:R-:W-:Y:S05]  /*9220*/  @!P0 BRA `(.L_x_149) ;  /* 0xfffffffc00f08947 */ /* 0x004fea000383ffff */
[----:B------:R-:W-:Y:S05]  /*9230*/  BRA `(.L_x_150) ;  /* 0xffffff9400387947 */ /* 0x000fea000383ffff */
.L_x_45:
[----:B---3--:R-:W-:-:S07]  /*9240*/  MOV R0, UR5 ;  /* 0x0000000500007c02 */ /* 0x008fce0008000f00 */
.L_x_151:
[----:B-1----:R1:W2:Y:S02]  /*9250*/  SYNCS.PHASECHK.TRANS64.TRYWAIT P0, [R0+URZ], R3 ;  /* 0x00000003000075a7 */ /* 0x0022a400080011ff */
[----:B--2---:R-:W-:Y:S05]  /*9260*/  @!P0 NANOSLEEP.SYNCS 0x989680 ;  /* 0x009896800000895d */ /* 0x004fea0003900000 */
[----:B------:R-:W2:Y:S02]  /*9270*/  @!P0 SYNCS.PHASECHK.TRANS64 P0, [R0+URZ], R3 ;  /* 0x00000003000085a7 */ /* 0x000ea400080010ff */
[----:B--2---:R-:W-:Y:S05]  /*9280*/  @!P0 BRA `(.L_x_151) ;  /* 0xfffffffc00f08947 */ /* 0x004fea000383ffff */
[----:B------:R-:W-:Y:S05]  /*9290*/  BRA `(.L_x_152) ;  /* 0xffffff9400447947 */ /* 0x000fea000383ffff */
.L_x_46:
[----:B---3--:R-:W-:-:S07]  /*92a0*/  MOV R0, UR5 ;  /* 0x0000000500007c02 */ /* 0x008fce0008000f00 */
.L_x_153:
[----:B-1----:R1:W2:Y:S02]  /*92b0*/  SYNCS.PHASECHK.TRANS64.TRYWAIT P0, [R0+URZ], R3 ;  /* 0x00000003000075a7 */ /* 0x0022a400080011ff */
[----:B--2---:R-:W-:Y:S05]  /*92c0*/  @!P0 NANOSLEEP.SYNCS 0x989680 ;  /* 0x009896800000895d */ /* 0x004fea0003900000 */
[----:B------:R-:W2:Y:S02]  /*92d0*/  @!P0 SYNCS.PHASECHK.TRANS64 P0, [R0+URZ], R3 ;  /* 0x00000003000085a7 */ /* 0x000ea400080010ff */
[----:B--2---:R-:W-:Y:S05]  /*92e0*/  @!P0 BRA `(.L_x_153) ;  /* 0xfffffffc00f08947 */ /* 0x004fea000383ffff */
[----:B------:R-:W-:Y:S05]  /*92f0*/  BRA `(.L_x_154) ;  /* 0xffffff9400507947 */ /* 0x000fea000383ffff */
.L_x_47:
[----:B---3--:R-:W-:-:S07]  /*9300*/  MOV R0, UR5 ;  /* 0x0000000500007c02 */ /* 0x008fce0008000f00 */
.L_x_155:
[----:B-1----:R1:W2:Y:S02]  /*9310*/  SYNCS.PHASECHK.TRANS64.TRYWAIT P0, [R0+URZ], R3 ;  /* 0x00000003000075a7 */ /* 0x0022a400080011ff */
[----:B--2---:R-:W-:Y:S05]  /*9320*/  @!P0 NANOSLEEP.SYNCS 0x989680 ;  /* 0x009896800000895d */ /* 0x004fea0003900000 */
[----:B------:R-:W2:Y:S02]  /*9330*/  @!P0 SYNCS.PHASECHK.TRANS64 P0, [R0+URZ], R3 ;  /* 0x00000003000085a7 */ /* 0x000ea400080010ff */
[----:B--2---:R-:W-:Y:S05]  /*9340*/  @!P0 BRA `(.L_x_155) ;  /* 0xfffffffc00f08947 */ /* 0x004fea000383ffff */
[----:B------:R-:W-:Y:S05]  /*9350*/  BRA `(.L_x_156) ;  /* 0xffffff94005c7947 */ /* 0x000fea000383ffff */
.L_x_48:
[----:B---3--:R-:W-:-:S07]  /*9360*/  MOV R0, UR5 ;  /* 0x0000000500007c02 */ /* 0x008fce0008000f00 */
.L_x_157:
[----:B-1----:R1:W2:Y:S02]  /*9370*/  SYNCS.PHASECHK.TRANS64.TRYWAIT P0, [R0+URZ], R3 ;  /* 0x00000003000075a7 */ /* 0x0022a400080011ff */
[----:B--2---:R-:W-:Y:S05]  /*9380*/  @!P0 NANOSLEEP.SYNCS 0x989680 ;  /* 0x009896800000895d */ /* 0x004fea0003900000 */
[----:B------:R-:W2:Y:S02]  /*9390*/  @!P0 SYNCS.PHASECHK.TRANS64 P0, [R0+URZ], R3 ;  /* 0x00000003000085a7 */ /* 0x000ea400080010ff */
[----:B--2---:R-:W-:Y:S05]  /*93a0*/  @!P0 BRA `(.L_x_157) ;  /* 0xfffffffc00f08947 */ /* 0x004fea000383ffff */
[----:B------:R-:W-:Y:S05]  /*93b0*/  BRA `(.L_x_158) ;  /* 0xffffff9400687947 */ /* 0x000fea000383ffff */
.L_x_49:
[----:B---3--:R-:W-:-:S07]  /*93c0*/  MOV R0, UR5 ;  /* 0x0000000500007c02 */ /* 0x008fce0008000f00 */
.L_x_159:
[----:B-1----:R1:W2:Y:S02]  /*93d0*/  SYNCS.PHASECHK.TRANS64.TRYWAIT P0, [R0+URZ], R3 ;  /* 0x00000003000075a7 */ /* 0x0022a400080011ff */
[----:B--2---:R-:W-:Y:S05]  /*93e0*/  @!P0 NANOSLEEP.SYNCS 0x989680 ;  /* 0x009896800000895d */ /* 0x004fea0003900000 */
[----:B------:R-:W2:Y:S02]  /*93f0*/  @!P0 SYNCS.PHASECHK.TRANS64 P0, [R0+URZ], R3 ;  /* 0x00000003000085a7 */ /* 0x000ea400080010ff */
[----:B--2---:R-:W-:Y:S05]  /*9400*/  @!P0 BRA `(.L_x_159) ;  /* 0xfffffffc00f08947 */ /* 0x004fea000383ffff */
[----:B------:R-:W-:Y:S05]  /*9410*/  BRA `(.L_x_160) ;  /* 0xffffff9400747947 */ /* 0x000fea000383ffff */
.L_x_50:
[----:B---3--:R-:W-:-:S07]  /*9420*/  MOV R0, UR5 ;  /* 0x0000000500007c02 */ /* 0x008fce0008000f00 */
.L_x_161:
[----:B-1----:R1:W2:Y:S02]  /*9430*/  SYNCS.PHASECHK.TRANS64.TRYWAIT P0, [R0+URZ], R3 ;  /* 0x00000003000075a7 */ /* 0x0022a400080011ff */
[----:B--2---:R-:W-:Y:S05]  /*9440*/  @!P0 NANOSLEEP.SYNCS 0x989680 ;  /* 0x009896800000895d */ /* 0x004fea0003900000 */
[----:B------:R-:W2:Y:S02]  /*9450*/  @!P0 SYNCS.PHASECHK.TRANS64 P0, [R0+URZ], R3 ;  /* 0x00000003000085a7 */ /* 0x000ea400080010ff */
[----:B--2---:R-:W-:Y:S05]  /*9460*/  @!P0 BRA `(.L_x_161) ;  /* 0xfffffffc00f08947 */ /* 0x004fea000383ffff */
[----:B------:R-:W-:Y:S05]  /*9470*/  BRA `(.L_x_162) ;  /* 0xffffff9400807947 */ /* 0x000fea000383ffff */
.L_x_51:
[----:B---3--:R-:W-:-:S07]  /*9480*/  MOV R0, UR5 ;  /* 0x0000000500007c02 */ /* 0x008fce0008000f00 */
.L_x_163:
[----:B-1----:R1:W2:Y:S02]  /*9490*/  SYNCS.PHASECHK.TRANS64.TRYWAIT P0, [R0+URZ], R3 ;  /* 0x00000003000075a7 */ /* 0x0022a400080011ff */
[----:B--2---:R-:W-:Y:S05]  /*94a0*/  @!P0 NANOSLEEP.SYNCS 0x989680 ;  /* 0x009896800000895d */ /* 0x004fea0003900000 */
[----:B------:R-:W2:Y:S02]  /*94b0*/  @!P0 SYNCS.PHASECHK.TRANS64 P0, [R0+URZ], R3 ;  /* 0x00000003000085a7 */ /* 0x000ea400080010ff */
[----:B--2---:R-:W-:Y:S05]  /*94c0*/  @!P0 BRA `(.L_x_163) ;  /* 0xfffffffc00f08947 */ /* 0x004fea000383ffff */
[----:B------:R-:W-:Y:S05]  /*94d0*/  BRA `(.L_x_164) ;  /* 0xffffff94008c7947 */ /* 0x000fea000383ffff */
.L_x_52:
[----:B---3--:R-:W-:-:S07]  /*94e0*/  MOV R0, UR5 ;  /* 0x0000000500007c02 */ /* 0x008fce0008000f00 */
.L_x_165:
[----:B-1----:R1:W2:Y:S02]  /*94f0*/  SYNCS.PHASECHK.TRANS64.TRYWAIT P0, [R0+URZ], R3 ;  /* 0x00000003000075a7 */ /* 0x0022a400080011ff */
[----:B--2---:R-:W-:Y:S05]  /*9500*/  @!P0 NANOSLEEP.SYNCS 0x989680 ;  /* 0x009896800000895d */ /* 0x004fea0003900000 */
[----:B------:R-:W2:Y:S02]  /*9510*/  @!P0 SYNCS.PHASECHK.TRANS64 P0, [R0+URZ], R3 ;  /* 0x00000003000085a7 */ /* 0x000ea400080010ff */
[----:B--2---:R-:W-:Y:S05]  /*9520*/  @!P0 BRA `(.L_x_165) ;  /* 0xfffffffc00f08947 */ /* 0x004fea000383ffff */
[----:B------:R-:W-:Y:S05]  /*9530*/  BRA `(.L_x_166) ;  /* 0xffffff9400987947 */ /* 0x000fea000383ffff */
.L_x_55:
[----:B-1----:R1:W2:Y:S02]  /*9540*/  SYNCS.PHASECHK.TRANS64.TRYWAIT P0, [R0+URZ+0x140], R5 ;  /* 0x00014005000075a7 */ /* 0x0022a400080011ff */
[----:B--2---:R-:W-:Y:S05]  /*9550*/  @!P0 NANOSLEEP.SYNCS 0x989680 ;  /* 0x009896800000895d */ /* 0x004fea0003900000 */
[----:B------:R-:W2:Y:S02]  /*9560*/  @!P0 SYNCS.PHASECHK.TRANS64 P0, [R0+URZ+0x140], R5 ;  /* 0x00014005000085a7 */ /* 0x000ea400080010ff */
[----:B--2---:R-:W-:Y:S05]  /*9570*/  @!P0 BRA `(.L_x_55) ;  /* 0xfffffffc00f08947 */ /* 0x004fea000383ffff */
[----:B------:R-:W-:Y:S05]  /*9580*/  BRA `(.L_x_167) ;  /* 0xffffff9400f87947 */ /* 0x000fea000383ffff */
.L_x_56:
[----:B------:R-:W-:-:S07]  /*9590*/  MOV R0, UR5 ;  /* 0x0000000500007c02 */ /* 0x000fce0008000f00 */
.L_x_168:
[----:B-1----:R1:W2:Y:S02]  /*95a0*/  SYNCS.PHASECHK.TRANS64.TRYWAIT P0, [R0+URZ+0xf0], R7 ;  /* 0x0000f007000075a7 */ /* 0x0022a400080011ff */
[----:B--2---:R-:W-:Y:S05]  /*95b0*/  @!P0 NANOSLEEP.SYNCS 0x989680 ;  /* 0x009896800000895d */ /* 0x004fea0003900000 */
[----:B------:R-:W2:Y:S02]  /*95c0*/  @!P0 SYNCS.PHASECHK.TRANS64 P0, [R0+URZ+0xf0], R7 ;  /* 0x0000f007000085a7 */ /* 0x000ea400080010ff */
[----:B--2---:R-:W-:Y:S05]  /*95d0*/  @!P0 BRA `(.L_x_168) ;  /* 0xfffffffc00f08947 */ /* 0x004fea000383ffff */
[----:B------:R-:W-:Y:S05]  /*95e0*/  BRA `(.L_x_169) ;  /* 0xffffff9800087947 */ /* 0x000fea000383ffff */
.L_x_57:
[----:B-1----:R1:W2:Y:S02]  /*95f0*/  SYNCS.PHASECHK.TRANS64.TRYWAIT P1, [R0+URZ+0xe0], R5 ;  /* 0x0000e005000075a7 */ /* 0x0022a400080211ff */
[----:B--2---:R-:W-:Y:S05]  /*9600*/  @!P1 NANOSLEEP.SYNCS 0x989680 ;  /* 0x009896800000995d */ /* 0x004fea0003900000 */
[----:B------:R-:W2:Y:S02]  /*9610*/  @!P1 SYNCS.PHASECHK.TRANS64 P1, [R0+URZ+0xe0], R5 ;  /* 0x0000e005000095a7 */ /* 0x000ea400080210ff */
[----:B--2---:R-:W-:Y:S05]  /*9620*/  @!P1 BRA `(.L_x_57) ;  /* 0xfffffffc00f09947 */ /* 0x004fea000383ffff */
[----:B------:R-:W-:Y:S05]  /*9630*/  BRA `(.L_x_170) ;  /* 0xffffff9800387947 */ /* 0x000fea000383ffff */
.L_x_60:
[----:B------:R-:W-:-:S07]  /*9640*/  MOV R0, UR5 ;  /* 0x0000000500007c02 */ /* 0x000fce0008000f00 */
.L_x_171:
[----:B-1----:R1:W2:Y:S02]  /*9650*/  SYNCS.PHASECHK.TRANS64.TRYWAIT P0, [R0+URZ+0xf0], R3 ;  /* 0x0000f003000075a7 */ /* 0x0022a400080011ff */
[----:B--2---:R-:W-:Y:S05]  /*9660*/  @!P0 NANOSLEEP.SYNCS 0x989680 ;  /* 0x009896800000895d */ /* 0x004fea0003900000 */
[----:B------:R-:W2:Y:S02]  /*9670*/  @!P0 SYNCS.PHASECHK.TRANS64 P0, [R0+URZ+0xf0], R3 ;  /* 0x0000f003000085a7 */ /* 0x000ea400080010ff */
[----:B--2---:R-:W-:Y:S05]  /*9680*/  @!P0 BRA `(.L_x_171) ;  /* 0xfffffffc00f08947 */ /* 0x004fea000383ffff */
[----:B------:R-:W-:Y:S05]  /*9690*/  BRA `(.L_x_59) ;  /* 0xffffff98008c7947 */ /* 0x000fea000383ffff */
.L_x_69:
[----:B-1----:R-:W-:-:S04]  /*96a0*/  MOV R4, UR4 ;  /* 0x0000000400047c02 */ /* 0x002fc80008000f00 */
[----:B------:R1:W2:Y:S03]  /*96b0*/  SYNCS.PHASECHK.TRANS64.TRYWAIT P0, [R4+URZ+0x8], R5 ;  /* 0x00000805040075a7 */ /* 0x0002a600080011ff */
[----:B--2---:R-:W-:Y:S05]  /*96c0*/  @!P0 NANOSLEEP.SYNCS 0x989680 ;  /* 0x009896800000895d */ /* 0x004fea0003900000 */
[----:B------:R-:W2:Y:S02]  /*96d0*/  @!P0 SYNCS.PHASECHK.TRANS64 P0, [R4+URZ+0x8], R5 ;  /* 0x00000805040085a7 */ /* 0x000ea400080010ff */
[----:B--2---:R-:W-:Y:S05]  /*96e0*/  @!P0 BRA `(.L_x_69) ;  /* 0xfffffffc00ec8947 */ /* 0x004fea000383ffff */
[----:B------:R-:W-:Y:S05]  /*96f0*/  BRA `(.L_x_68) ;  /* 0xffffff9c00407947 */ /* 0x000fea000383ffff */
.L_x_71:
[----:B------:R-:W-:Y:S01]  /*9700*/  BSSY B0, `(.L_x_172) ;  /* 0x0000006000007945 */ /* 0x000fe20003800000 */
[----:B------:R-:W-:-:S07]  /*9710*/  MOV R15, 0xffffffff ;  /* 0xffffffff000f7802 */ /* 0x000fce0000000f00 */
[----:B-1---5:R-:W-:Y:S05]  /*9720*/  WARPSYNC.COLLECTIVE R15, `(.L_x_173) ;  /* 0x000000000f0c7348 */ /* 0x022fea0003c00000 */
[----:B------:R-:W-:Y:S02]  /*9730*/  ELECT P6, UR79, PT ;  /* 0x00000000004f782f */ /* 0x000fe400038c0000 */
[----:B------:R-:W-:Y:S01]  /*9740*/  MOV R14, UR79 ;  /* 0x0000004f000e7c02 */ /* 0x000fe20008000f00 */
[----:B-1---5:R-:W-:Y:S10]  /*9750*/  ENDCOLLECTIVE ;  /* 0x000000000000791b */ /* 0x022ff40003800000 */
.L_x_173:
[----:B------:R-:W-:Y:S05]  /*9760*/  BSYNC B0 ;  /* 0x0000000000007941 */ /* 0x000fea0003800000 */
.L_x_172:
[----:B------:R-:W-:Y:S05]  /*9770*/  BRA `(.L_x_174) ;  /* 0xffffff9c00707947 */ /* 0x000fea000383ffff */
.L_x_73:
[----:B-1----:R-:W-:-:S04]  /*9780*/  MOV R2, UR4 ;  /* 0x0000000400027c02 */ /* 0x002fc80008000f00 */
[----:B------:R1:W2:Y:S03]  /*9790*/  SYNCS.PHASECHK.TRANS64.TRYWAIT P0, [R2+URZ+0x8], R3 ;  /* 0x00000803020075a7 */ /* 0x0002a600080011ff */
[----:B--2---:R-:W-:Y:S05]  /*97a0*/  @!P0 NANOSLEEP.SYNCS 0x989680 ;  /* 0x009896800000895d */ /* 0x004fea0003900000 */
[----:B------:R-:W2:Y:S02]  /*97b0*/  @!P0 SYNCS.PHASECHK.TRANS64 P0, [R2+URZ+0x8], R3 ;  /* 0x00000803020085a7 */ /* 0x000ea400080010ff */
[----:B--2---:R-:W-:Y:S05]  /*97c0*/  @!P0 BRA `(.L_x_73) ;  /* 0xfffffffc00ec8947 */ /* 0x004fea000383ffff */
[----:B------:R-:W-:Y:S05]  /*97d0*/  BRA `(.L_x_72) ;  /* 0xffffff9c00747947 */ /* 0x000fea000383ffff */
.L_x_74:
[----:B-1----:R1:W2:Y:S02]  /*97e0*/  SYNCS.PHASECHK.TRANS64.TRYWAIT P0, [R0+URZ+0xe0], R5 ;  /* 0x0000e005000075a7 */ /* 0x0022a400080011ff */
[----:B--2---:R-:W-:Y:S05]  /*97f0*/  @!P0 NANOSLEEP.SYNCS 0x989680 ;  /* 0x009896800000895d */ /* 0x004fea0003900000 */
[----:B------:R-:W2:Y:S02]  /*9800*/  @!P0 SYNCS.PHASECHK.TRANS64 P0, [R0+URZ+0xe0], R5 ;  /* 0x0000e005000085a7 */ /* 0x000ea400080010ff */
[----:B--2---:R-:W-:Y:S05]  /*9810*/  @!P0 BRA `(.L_x_74) ;  /* 0xfffffffc00f08947 */ /* 0x004fea000383ffff */
[----:B------:R-:W-:Y:S05]  /*9820*/  BRA `(.L_x_175) ;  /* 0xffffffa000607947 */ /* 0x000fea000383ffff */
.L_x_76:
[----:B------:R-:W-:-:S07]  /*9830*/  MOV R0, UR19 ;  /* 0x0000001300007c02 */ /* 0x000fce0008000f00 */
.L_x_176:
[----:B-1----:R1:W2:Y:S02]  /*9840*/  SYNCS.PHASECHK.TRANS64.TRYWAIT P0, [R0+URZ+0x120], R5 ;  /* 0x00012005000075a7 */ /* 0x0022a400080011ff */
[----:B--2---:R-:W-:Y:S05]  /*9850*/  @!P0 NANOSLEEP.SYNCS 0x989680 ;  /* 0x009896800000895d */ /* 0x004fea0003900000 */
[----:B------:R-:W2:Y:S02]  /*9860*/  @!P0 SYNCS.PHASECHK.TRANS64 P0, [R0+URZ+0x120], R5 ;  /* 0x00012005000085a7 */ /* 0x000ea400080010ff */
[----:B--2---:R-:W-:Y:S05]  /*9870*/  @!P0 BRA `(.L_x_176) ;  /* 0xfffffffc00f08947 */ /* 0x004fea000383ffff */
[----:B------:R-:W-:Y:S05]  /*9880*/  BRA `(.L_x_177) ;  /* 0xffffffa000ac7947 */ /* 0x000fea000383ffff */
.L_x_79:
[----:B------:R-:W-:Y:S07]  /*9890*/  MOV R0, UR7 ;  /* 0x0000000700007c02 */ /* 0x000fee0008000f00 */
.L_x_178:
[----:B-1----:R1:W2:Y:S02]  /*98a0*/  SYNCS.PHASECHK.TRANS64.TRYWAIT P0, [R0+URZ], R5 ;  /* 0x00000005000075a7 */ /* 0x0022a400080011ff */
[----:B--2---:R-:W-:Y:S05]  /*98b0*/  @!P0 NANOSLEEP.SYNCS 0x989680 ;  /* 0x009896800000895d */ /* 0x004fea0003900000 */
[----:B------:R-:W2:Y:S02]  /*98c0*/  @!P0 SYNCS.PHASECHK.TRANS64 P0, [R0+URZ], R5 ;  /* 0x00000005000085a7 */ /* 0x000ea400080010ff */
[----:B--2---:R-:W-:Y:S05]  /*98d0*/  @!P0 BRA `(.L_x_178) ;  /* 0xfffffffc00f08947 */ /* 0x004fea000383ffff */
[----:B------:R-:W-:Y:S05]  /*98e0*/  BRA `(.L_x_78) ;  /* 0xffffffa000c07947 */ /* 0x000fea000383ffff */
.L_x_83:
[----:B-1----:R-:W-:-:S07]  /*98f0*/  MOV R0, UR6 ;  /* 0x0000000600007c02 */ /* 0x002fce0008000f00 */
.L_x_179:
[----:B-1----:R1:W2:Y:S02]  /*9900*/  SYNCS.PHASECHK.TRANS64.TRYWAIT P0, [R0+URZ], R3 ;  /* 0x00000003000075a7 */ /* 0x0022a400080011ff */
[----:B--2---:R-:W-:Y:S05]  /*9910*/  @!P0 NANOSLEEP.SYNCS 0x989680 ;  /* 0x009896800000895d */ /* 0x004fea0003900000 */
[----:B------:R-:W2:Y:S02]  /*9920*/  @!P0 SYNCS.PHASECHK.TRANS64 P0, [R0+URZ], R3 ;  /* 0x00000003000085a7 */ /* 0x000ea400080010ff */
[----:B--2---:R-:W-:Y:S05]  /*9930*/  @!P0 BRA `(.L_x_179) ;  /* 0xfffffffc00f08947 */ /* 0x004fea000383ffff */
[----:B------:R-:W-:Y:S05]  /*9940*/  BRA `(.L_x_180) ;  /* 0xffffffa400b47947 */ /* 0x000fea000383ffff */
.L_x_84:
[----:B------:R-:W-:-:S07]  /*9950*/  MOV R0, UR6 ;  /* 0x0000000600007c02 */ /* 0x000fce0008000f00 */
.L_x_181:
[----:B-1----:R1:W2:Y:S02]  /*9960*/  SYNCS.PHASECHK.TRANS64.TRYWAIT P0, [R0+URZ], R3 ;  /* 0x00000003000075a7 */ /* 0x0022a400080011ff */
[----:B--2---:R-:W-:Y:S05]  /*9970*/  @!P0 NANOSLEEP.SYNCS 0x989680 ;  /* 0x009896800000895d */ /* 0x004fea0003900000 */
[----:B------:R-:W2:Y:S02]  /*9980*/  @!P0 SYNCS.PHASECHK.TRANS64 P0, [R0+URZ], R3 ;  /* 0x00000003000085a7 */ /* 0x000ea400080010ff */
[----:B--2---:R-:W-:Y:S05]  /*9990*/  @!P0 BRA `(.L_x_181) ;  /* 0xfffffffc00f08947 */ /* 0x004fea000383ffff */
[----:B------:R-:W-:Y:S05]  /*99a0*/  BRA `(.L_x_182) ;  /* 0xffffffa400c07947 */ /* 0x000fea000383ffff */
.L_x_85:
[----:B------:R-:W-:-:S07]  /*99b0*/  MOV R0, UR6 ;  /* 0x0000000600007c02 */ /* 0x000fce0008000f00 */
.L_x_183:
[----:B-1----:R1:W2:Y:S02]  /*99c0*/  SYNCS.PHASECHK.TRANS64.TRYWAIT P0, [R0+URZ], R3 ;  /* 0x00000003000075a7 */ /* 0x0022a400080011ff */
[----:B--2---:R-:W-:Y:S05]  /*99d0*/  @!P0 NANOSLEEP.SYNCS 0x989680 ;  /* 0x009896800000895d */ /* 0x004fea0003900000 */
[----:B------:R-:W2:Y:S02]  /*99e0*/  @!P0 SYNCS.PHASECHK.TRANS64 P0, [R0+URZ], R3 ;  /* 0x00000003000085a7 */ /* 0x000ea400080010ff */
[----:B--2---:R-:W-:Y:S05]  /*99f0*/  @!P0 BRA `(.L_x_183) ;  /* 0xfffffffc00f08947 */ /* 0x004fea000383ffff */
[----:B------:R-:W-:Y:S05]  /*9a00*/  BRA `(.L_x_184) ;  /* 0xffffffa400cc7947 */ /* 0x000fea000383ffff */
.L_x_88:
[----:B------:R-:W-:-:S07]  /*9a10*/  MOV R0, UR11 ;  /* 0x0000000b00007c02 */ /* 0x000fce0008000f00 */
.L_x_185:
[----:B-1----:R1:W2:Y:S02]  /*9a20*/  SYNCS.PHASECHK.TRANS64.TRYWAIT P1, [R0+URZ+0x160], R3 ;  /* 0x00016003000075a7 */ /* 0x0022a400080211ff */
[----:B--2---:R-:W-:Y:S05]  /*9a30*/  @!P1 NANOSLEEP.SYNCS 0x989680 ;  /* 0x009896800000995d */ /* 0x004fea0003900000 */
[----:B------:R-:W2:Y:S02]  /*9a40*/  @!P1 SYNCS.PHASECHK.TRANS64 P1, [R0+URZ+0x160], R3 ;  /* 0x00016003000095a7 */ /* 0x000ea400080210ff */
[----:B--2---:R-:W-:Y:S05]  /*9a50*/  @!P1 BRA `(.L_x_185) ;  /* 0xfffffffc00f09947 */ /* 0x004fea000383ffff */
[----:B------:R-:W-:Y:S05]  /*9a60*/  BRA `(.L_x_186) ;  /* 0xffffffa800187947 */ /* 0x000fea000383ffff */
.L_x_93:
[----:B--2---:R2:W4:Y:S02]  /*9a70*/  SYNCS.PHASECHK.TRANS64.TRYWAIT P0, [R0+URZ+0xe0], R3 ;  /* 0x0000e003000075a7 */ /* 0x00452400080011ff */
[----:B----4-:R-:W-:Y:S05]  /*9a80*/  @!P0 NANOSLEEP.SYNCS 0x989680 ;  /* 0x009896800000895d */ /* 0x010fea0003900000 */
[----:B------:R-:W4:Y:S02]  /*9a90*/  @!P0 SYNCS.PHASECHK.TRANS64 P0, [R0+URZ+0xe0], R3 ;  /* 0x0000e003000085a7 */ /* 0x000f2400080010ff */
[----:B----4-:R-:W-:Y:S05]  /*9aa0*/  @!P0 BRA `(.L_x_93) ;  /* 0xfffffffc00f08947 */ /* 0x010fea000383ffff */
[----:B------:R-:W-:Y:S05]  /*9ab0*/  BRA `(.L_x_187) ;  /* 0xffffffac00287947 */ /* 0x000fea000383ffff */
.L_x_96:
[----:B------:R-:W-:Y:S07]  /*9ac0*/  MOV R0, UR7 ;  /* 0x0000000700007c02 */ /* 0x000fee0008000f00 */
.L_x_188:
[----:B--2---:R2:W4:Y:S02]  /*9ad0*/  SYNCS.PHASECHK.TRANS64.TRYWAIT P0, [R0+URZ+0xd8], R3 ;  /* 0x0000d803000075a7 */ /* 0x00452400080011ff */
[----:B----4-:R-:W-:Y:S05]  /*9ae0*/  @!P0 NANOSLEEP.SYNCS 0x989680 ;  /* 0x009896800000895d */ /* 0x010fea0003900000 */
[----:B------:R-:W4:Y:S02]  /*9af0*/  @!P0 SYNCS.PHASECHK.TRANS64 P0, [R0+URZ+0xd8], R3 ;  /* 0x0000d803000085a7 */ /* 0x000f2400080010ff */
[----:B----4-:R-:W-:Y:S05]  /*9b00*/  @!P0 BRA `(.L_x_188) ;  /* 0xfffffffc00f08947 */ /* 0x010fea000383ffff */
[----:B------:R-:W-:Y:S05]  /*9b10*/  BRA `(.L_x_95) ;  /* 0xffffffb000087947 */ /* 0x000fea000383ffff */
.L_x_99:
[----:B------:R-:W-:Y:S07]  /*9b20*/  MOV R3, UR7 ;  /* 0x0000000700037c02 */ /* 0x000fee0008000f00 */
.L_x_189:
[----:B-1----:R1:W2:Y:S02]  /*9b30*/  SYNCS.PHASECHK.TRANS64.TRYWAIT P0, [R3+URZ+0xb8], R12 ;  /* 0x0000b80c030075a7 */ /* 0x0022a400080011ff */
[----:B--2---:R-:W-:Y:S05]  /*9b40*/  @!P0 NANOSLEEP.SYNCS 0x989680 ;  /* 0x009896800000895d */ /* 0x004fea0003900000 */
[----:B------:R-:W2:Y:S02]  /*9b50*/  @!P0 SYNCS.PHASECHK.TRANS64 P0, [R3+URZ+0xb8], R12 ;  /* 0x0000b80c030085a7 */ /* 0x000ea400080010ff */
[----:B--2---:R-:W-:Y:S05]  /*9b60*/  @!P0 BRA `(.L_x_189) ;  /* 0xfffffffc00f08947 */ /* 0x004fea000383ffff */
[----:B------:R-:W-:Y:S05]  /*9b70*/  BRA `(.L_x_190) ;  /* 0xffffffb000807947 */ /* 0x000fea000383ffff */
.L_x_100:
[----:B-1----:R-:W-:Y:S07]  /*9b80*/  MOV R3, UR7 ;  /* 0x0000000700037c02 */ /* 0x002fee0008000f00 */
.L_x_191:
[----:B-1----:R1:W2:Y:S02]  /*9b90*/  SYNCS.PHASECHK.TRANS64.TRYWAIT P0, [R3+URZ+0xc0], R12 ;  /* 0x0000c00c030075a7 */ /* 0x0022a400080011ff */
[----:B--2---:R-:W-:Y:S05]  /*9ba0*/  @!P0 NANOSLEEP.SYNCS 0x989680 ;  /* 0x009896800000895d */ /* 0x004fea0003900000 */
[----:B------:R-:W2:Y:S02]  /*9bb0*/  @!P0 SYNCS.PHASECHK.TRANS64 P0, [R3+URZ+0xc0], R12 ;  /* 0x0000c00c030085a7 */ /* 0x000ea400080010ff */
[----:B--2---:R-:W-:Y:S05]  /*9bc0*/  @!P0 BRA `(.L_x_191) ;  /* 0xfffffffc00f08947 */ /* 0x004fea000383ffff */
[----:B------:R-:W-:Y:S05]  /*9bd0*/  BRA `(.L_x_192) ;  /* 0xffffffb000d87947 */ /* 0x000fea000383ffff */
.L_x_101:
[----:B------:R-:W-:Y:S07]  /*9be0*/  MOV R3, UR7 ;  /* 0x0000000700037c02 */ /* 0x000fee0008000f00 */
.L_x_193:
[----:B-1----:R1:W2:Y:S02]  /*9bf0*/  SYNCS.PHASECHK.TRANS64.TRYWAIT P0, [R3+URZ+0xc8], R12 ;  /* 0x0000c80c030075a7 */ /* 0x0022a400080011ff */
[----:B--2---:R-:W-:Y:S05]  /*9c00*/  @!P0 NANOSLEEP.SYNCS 0x989680 ;  /* 0x009896800000895d */ /* 0x004fea0003900000 */
[----:B------:R-:W2:Y:S02]  /*9c10*/  @!P0 SYNCS.PHASECHK.TRANS64 P0, [R3+URZ+0xc8], R12 ;  /* 0x0000c80c030085a7 */ /* 0x000ea400080010ff */
[----:B--2---:R-:W-:Y:S05]  /*9c20*/  @!P0 BRA `(.L_x_193) ;  /* 0xfffffffc00f08947 */ /* 0x004fea000383ffff */
[----:B------:R-:W-:Y:S05]  /*9c30*/  BRA `(.L_x_194) ;  /* 0xffffffb400787947 */ /* 0x000fea000383ffff */
.L_x_103:
[----:B------:R-:W-:-:S07]  /*9c40*/  MOV R0, UR7 ;  /* 0x0000000700007c02 */ /* 0x000fce0008000f00 */
.L_x_195:
[----:B-1----:R1:W4:Y:S02]  /*9c50*/  SYNCS.PHASECHK.TRANS64.TRYWAIT P0, [R0+URZ+0xb8], R3 ;  /* 0x0000b803000075a7 */ /* 0x00232400080011ff */
[----:B----4-:R-:W-:Y:S05]  /*9c60*/  @!P0 NANOSLEEP.SYNCS 0x989680 ;  /* 0x009896800000895d */ /* 0x010fea0003900000 */
[----:B------:R-:W4:Y:S02]  /*9c70*/  @!P0 SYNCS.PHASECHK.TRANS64 P0, [R0+URZ+0xb8], R3 ;  /* 0x0000b803000085a7 */ /* 0x000f2400080010ff */
[----:B----4-:R-:W-:Y:S05]  /*9c80*/  @!P0 BRA `(.L_x_195) ;  /* 0xfffffffc00f08947 */ /* 0x010fea000383ffff */
[----:B------:R-:W-:Y:S05]  /*9c90*/  BRA `(.L_x_196) ;  /* 0xffffffb800007947 */ /* 0x000fea000383ffff */
.L_x_104:
[----:B-1----:R-:W-:-:S07]  /*9ca0*/  MOV R0, UR7 ;  /* 0x0000000700007c02 */ /* 0x002fce0008000f00 */
.L_x_197:
[----:B-1----:R1:W4:Y:S02]  /*9cb0*/  SYNCS.PHASECHK.TRANS64.TRYWAIT P0, [R0+URZ+0xc0], R3 ;  /* 0x0000c003000075a7 */ /* 0x00232400080011ff */
[----:B----4-:R-:W-:Y:S05]  /*9cc0*/  @!P0 NANOSLEEP.SYNCS 0x989680 ;  /* 0x009896800000895d */ /* 0x010fea0003900000 */
[----:B------:R-:W4:Y:S02]  /*9cd0*/  @!P0 SYNCS.PHASECHK.TRANS64 P0, [R0+URZ+0xc0], R3 ;  /* 0x0000c003000085a7 */ /* 0x000f2400080010ff */
[----:B----4-:R-:W-:Y:S05]  /*9ce0*/  @!P0 BRA `(.L_x_197) ;  /* 0xfffffffc00f08947 */ /* 0x010fea000383ffff */
[----:B------:R-:W-:Y:S05]  /*9cf0*/  BRA `(.L_x_198) ;  /* 0xffffffb400f07947 */ /* 0x000fea000383ffff */
.L_x_106:
[----:B--2---:R2:W3:Y:S02]  /*9d00*/  SYNCS.PHASECHK.TRANS64.TRYWAIT P0, [R0+URZ+0xe0], R3 ;  /* 0x0000e003000075a7 */ /* 0x0044e400080011ff */
[----:B---3--:R-:W-:Y:S05]  /*9d10*/  @!P0 NANOSLEEP.SYNCS 0x989680 ;  /* 0x009896800000895d */ /* 0x008fea0003900000 */
[----:B------:R-:W3:Y:S02]  /*9d20*/  @!P0 SYNCS.PHASECHK.TRANS64 P0, [R0+URZ+0xe0], R3 ;  /* 0x0000e003000085a7 */ /* 0x000ee400080010ff */
[----:B---3--:R-:W-:Y:S05]  /*9d30*/  @!P0 BRA `(.L_x_106) ;  /* 0xfffffffc00f08947 */ /* 0x008fea000383ffff */
[----:B------:R-:W-:Y:S05]  /*9d40*/  BRA `(.L_x_199) ;  /* 0xffffffb800bc7947 */ /* 0x000fea000383ffff */
.L_x_116:
[----:B-1----:R1:W3:Y:S02]  /*9d50*/  SYNCS.PHASECHK.TRANS64.TRYWAIT P1, [R5+URZ+0xa0], R0 ;  /* 0x0000a000050075a7 */ /* 0x0022e400080211ff */
[----:B---3--:R-:W-:Y:S05]  /*9d60*/  @!P1 NANOSLEEP.SYNCS 0x989680 ;  /* 0x009896800000995d */ /* 0x008fea0003900000 */
[----:B------:R-:W3:Y:S02]  /*9d70*/  @!P1 SYNCS.PHASECHK.TRANS64 P1, [R5+URZ+0xa0], R0 ;  /* 0x0000a000050095a7 */ /* 0x000ee400080210ff */
[----:B---3--:R-:W-:Y:S05]  /*9d80*/  @!P1 BRA `(.L_x_116) ;  /* 0xfffffffc00f09947 */ /* 0x008fea000383ffff */
[----:B------:R-:W-:Y:S05]  /*9d90*/  BRA `(.L_x_115) ;  /* 0xffffffc400c07947 */ /* 0x000fea000383ffff */
.L_x_118:
[----:B---3--:R3:W4:Y:S02]  /*9da0*/  SYNCS.PHASECHK.TRANS64.TRYWAIT P0, [R103+URZ+0x100], R4 ;  /* 0x00010004670075a7 */ /* 0x00872400080011ff */
[----:B----4-:R-:W-:Y:S05]  /*9db0*/  @!P0 NANOSLEEP.SYNCS 0x989680 ;  /* 0x009896800000895d */ /* 0x010fea0003900000 */
[----:B------:R-:W4:Y:S02]  /*9dc0*/  @!P0 SYNCS.PHASECHK.TRANS64 P0, [R103+URZ+0x100], R4 ;  /* 0x00010004670085a7 */ /* 0x000f2400080010ff */
[----:B----4-:R-:W-:Y:S05]  /*9dd0*/  @!P0 BRA `(.L_x_118) ;  /* 0xfffffffc00f08947 */ /* 0x010fea000383ffff */
[----:B------:R-:W-:Y:S05]  /*9de0*/  BRA `(.L_x_117) ;  /* 0xffffffc800147947 */ /* 0x000fea000383ffff */
.L_x_128:
[----:B--2---:R2:W3:Y:S02]  /*9df0*/  SYNCS.PHASECHK.TRANS64.TRYWAIT P0, [R4+URZ+0xa0], R3 ;  /* 0x0000a003040075a7 */ /* 0x0044e400080011ff */
[----:B---3--:R-:W-:Y:S05]  /*9e00*/  @!P0 NANOSLEEP.SYNCS 0x989680 ;  /* 0x009896800000895d */ /* 0x008fea0003900000 */
[----:B------:R-:W3:Y:S02]  /*9e10*/  @!P0 SYNCS.PHASECHK.TRANS64 P0, [R4+URZ+0xa0], R3 ;  /* 0x0000a003040085a7 */ /* 0x000ee400080010ff */
[----:B---3--:R-:W-:Y:S05]  /*9e20*/  @!P0 BRA `(.L_x_128) ;  /* 0xfffffffc00f08947 */ /* 0x008fea000383ffff */
[----:B------:R-:W-:Y:S05]  /*9e30*/  BRA `(.L_x_127) ;  /* 0xffffffd400407947 */ /* 0x000fea000383ffff */
.L_x_138:
[----:B--2---:R2:W3:Y:S02]  /*9e40*/  SYNCS.PHASECHK.TRANS64.TRYWAIT P0, [R3+URZ+0xa0], R6 ;  /* 0x0000a006030075a7 */ /* 0x0044e400080011ff */
[----:B---3--:R-:W-:Y:S05]  /*9e50*/  @!P0 NANOSLEEP.SYNCS 0x989680 ;  /* 0x009896800000895d */ /* 0x008fea0003900000 */
[----:B------:R-:W3:Y:S02]  /*9e60*/  @!P0 SYNCS.PHASECHK.TRANS64 P0, [R3+URZ+0xa0], R6 ;  /* 0x0000a006030085a7 */ /* 0x000ee400080010ff */
[----:B---3--:R-:W-:Y:S05]  /*9e70*/  @!P0 BRA `(.L_x_138) ;  /* 0xfffffffc00f08947 */ /* 0x008fea000383ffff */
[----:B------:R-:W-:Y:S05]  /*9e80*/  BRA `(.L_x_137) ;  /* 0xffffffe000c87947 */ /* 0x000fea000383ffff */
        .weak           $__internal_0_$__cuda_sm10x_tcgen05_guardrail_trap_col_being_dealloced_not_returned_by_alloc
        .type           $__internal_0_$__cuda_sm10x_tcgen05_guardrail_trap_col_being_dealloced_not_returned_by_alloc,@function
        .size           $__internal_0_$__cuda_sm10x_tcgen05_guardrail_trap_col_being_dealloced_not_returned_by_alloc,($__internal_1_$__cuda_sm10x_tcgen05_guardrail_trap_phase_invalid_during_alloc - $__internal_0_$__cuda_sm10x_tcgen05_guardrail_trap_col_being_dealloced_not_returned_by_alloc)
$__internal_0_$__cuda_sm10x_tcgen05_guardrail_trap_col_being_dealloced_not_returned_by_alloc:
[----:B------:R-:W-:Y:S05]  /*9e90*/  BPT.TRAP 0x1 ;  /* 0x000000040000795c */ /* 0x000fea0000300000 */
[----:B------:R-:W-:-:S04]  /*9ea0*/  HFMA2 R3, -RZ, RZ, 0, 0 ;  /* 0x00000000ff037431 */ /* 0x000fc800000001ff */
[----:B------:R-:W-:Y:S05]  /*9eb0*/  RET.REL.NODEC R2 `(_ZN7cutlass13device_kernelINS_4gemm6kernel13GemmUniversalIN4cute5tupleIJiiiiEEENS1_10collective13CollectiveMmaINS1_35MainloopSm100TmaUmmaWarpSpecializedILi10ELi2ELi4ENS5_IJNS4_1CILi2EEENSA_ILi1EEESC_EEEEENS5_IJNSA_ILi128EEENSA_ILi192EEESF_EEEaNS5_IJlSC_lEEEaSI_NS4_8TiledMMAINS4_8MMA_AtomIJNS4_21SM100_MMA_S8_2x1SM_SSIaaiLi128ELi192ELNS4_4UMMA5MajorE0ELSN_0ELNSM_8SaturateE0EEEEEENS4_6LayoutINS5_IJSC_SC_SC_EEENS5_IJNSA_ILi0EEEST_ST_EEEEENS5_IJNS4_10UnderscoreESW_SW_EEEEENS4_18SM100_TMA_2SM_LOADENS4_14ComposedLayoutINS4_7SwizzleILi3ELi4ELi3EEENS4_18smem_ptr_flag_bitsILi8EEENSR_INS5_IJNSA_ILi8EEESF_EEENS5_IJSF_SC_EEEEEEEvNS4_8identityESZ_S19_vS1A_EENS_8epilogue10collective18CollectiveEpilogueINS1C_23Sm100TmaWarpSpecializedILi3ELi2ELi32ELb0ELb0EEEJNS5_IJNSA_ILi64EEESG_SF_EEENS5_IJNSR_IS1H_SC_EENSR_INS5_IJNSA_ILi32EEESB_EEENS5_IJSC_NSA_ILi96EEEEEEEEEEEaSI_aSI_NS1C_6fusion15FusionCallbacksIS1G_NS1Q_17LinearCombinationIaiaiLNS_15FloatRoundStyleE2EEES1I_S1P_JEEENS4_5SM1004TMEM4LOAD26SM100_TMEM_LOAD_32dp32b32xENS4_13SM90_TMA_LOADENS10_INS11_ILi1ELi4ELi3EEES14_NSR_INS5_IJS15_S1K_EEENS5_IJS1K_SC_EEEEEEENS4_39AutoVectorizingCopyWithAssumedAlignmentILi128EEENS4_14SM90_TMA_STOREES25_S27_S27_EEEvvEEEEvNT_6ParamsE) ;  /* 0xffffff6002507950 */ /* 0x000fea0003c3ffff */
        .weak           $__internal_1_$__cuda_sm10x_tcgen05_guardrail_trap_phase_invalid_during_alloc
        .type           $__internal_1_$__cuda_sm10x_tcgen05_guardrail_trap_phase_invalid_during_alloc,@function
        .size           $__internal_1_$__cuda_sm10x_tcgen05_guardrail_trap_phase_invalid_during_alloc,($__internal_2_$__cuda_sm10x_tcgen05_guardrail_trap_unallocated_columns_being_dealloced - $__internal_1_$__cuda_sm10x_tcgen05_guardrail_trap_phase_invalid_during_alloc)
$__internal_1_$__cuda_sm10x_tcgen05_guardrail_trap_phase_invalid_during_alloc:
[----:B------:R-:W-:Y:S05]  /*9ec0*/  BPT.TRAP 0x1 ;  /* 0x000000040000795c */ /* 0x000fea0000300000 */
[----:B------:R-:W-:-:S04]  /*9ed0*/  MOV R3, 0x0 ;  /* 0x0000000000037802 */ /* 0x000fc80000000f00 */
[----:B------:R-:W-:Y:S05]  /*9ee0*/  RET.REL.NODEC R2 `(_ZN7cutlass13device_kernelINS_4gemm6kernel13GemmUniversalIN4cute5tupleIJiiiiEEENS1_10collective13CollectiveMmaINS1_35MainloopSm100TmaUmmaWarpSpecializedILi10ELi2ELi4ENS5_IJNS4_1CILi2EEENSA_ILi1EEESC_EEEEENS5_IJNSA_ILi128EEENSA_ILi192EEESF_EEEaNS5_IJlSC_lEEEaSI_NS4_8TiledMMAINS4_8MMA_AtomIJNS4_21SM100_MMA_S8_2x1SM_SSIaaiLi128ELi192ELNS4_4UMMA5MajorE0ELSN_0ELNSM_8SaturateE0EEEEEENS4_6LayoutINS5_IJSC_SC_SC_EEENS5_IJNSA_ILi0EEEST_ST_EEEEENS5_IJNS4_10UnderscoreESW_SW_EEEEENS4_18SM100_TMA_2SM_LOADENS4_14ComposedLayoutINS4_7SwizzleILi3ELi4ELi3EEENS4_18smem_ptr_flag_bitsILi8EEENSR_INS5_IJNSA_ILi8EEESF_EEENS5_IJSF_SC_EEEEEEEvNS4_8identityESZ_S19_vS1A_EENS_8epilogue10collective18CollectiveEpilogueINS1C_23Sm100TmaWarpSpecializedILi3ELi2ELi32ELb0ELb0EEEJNS5_IJNSA_ILi64EEESG_SF_EEENS5_IJNSR_IS1H_SC_EENSR_INS5_IJNSA_ILi32EEESB_EEENS5_IJSC_NSA_ILi96EEEEEEEEEEEaSI_aSI_NS1C_6fusion15FusionCallbacksIS1G_NS1Q_17LinearCombinationIaiaiLNS_15FloatRoundStyleE2EEES1I_S1P_JEEENS4_5SM1004TMEM4LOAD26SM100_TMEM_LOAD_32dp32b32xENS4_13SM90_TMA_LOADENS10_INS11_ILi1ELi4ELi3EEES14_NSR_INS5_IJS15_S1K_EEENS5_IJS1K_SC_EEEEEEENS4_39AutoVectorizingCopyWithAssumedAlignmentILi128EEENS4_14SM90_TMA_STOREES25_S27_S27_EEEvvEEEEvNT_6ParamsE) ;  /* 0xffffff6002447950 */ /* 0x000fea0003c3ffff */
        .weak           $__internal_2_$__cuda_sm10x_tcgen05_guardrail_trap_unallocated_columns_being_dealloced
        .type           $__internal_2_$__cuda_sm10x_tcgen05_guardrail_trap_unallocated_columns_being_dealloced,@function
        .size           $__internal_2_$__cuda_sm10x_tcgen05_guardrail_trap_unallocated_columns_being_dealloced,(.L_x_201 - $__internal_2_$__cuda_sm10x_tcgen05_guardrail_trap_unallocated_columns_being_dealloced)
$__internal_2_$__cuda_sm10x_tcgen05_guardrail_trap_unallocated_columns_being_dealloced:
[----:B------:R-:W-:Y:S05]  /*9ef0*/  BPT.TRAP 0x1 ;  /* 0x000000040000795c */ /* 0x000fea0000300000 */
[----:B------:R-:W-:-:S04]  /*9f00*/  HFMA2 R3, -RZ, RZ, 0, 0 ;  /* 0x00000000ff037431 */ /* 0x000fc800000001ff */
[----:B------:R-:W-:Y:S05]  /*9f10*/  RET.REL.NODEC R2 `(_ZN7cutlass13device_kernelINS_4gemm6kernel13GemmUniversalIN4cute5tupleIJiiiiEEENS1_10collective13CollectiveMmaINS1_35MainloopSm100TmaUmmaWarpSpecializedILi10ELi2ELi4ENS5_IJNS4_1CILi2EEENSA_ILi1EEESC_EEEEENS5_IJNSA_ILi128EEENSA_ILi192EEESF_EEEaNS5_IJlSC_lEEEaSI_NS4_8TiledMMAINS4_8MMA_AtomIJNS4_21SM100_MMA_S8_2x1SM_SSIaaiLi128ELi192ELNS4_4UMMA5MajorE0ELSN_0ELNSM_8SaturateE0EEEEEENS4_6LayoutINS5_IJSC_SC_SC_EEENS5_IJNSA_ILi0EEEST_ST_EEEEENS5_IJNS4_10UnderscoreESW_SW_EEEEENS4_18SM100_TMA_2SM_LOADENS4_14ComposedLayoutINS4_7SwizzleILi3ELi4ELi3EEENS4_18smem_ptr_flag_bitsILi8EEENSR_INS5_IJNSA_ILi8EEESF_EEENS5_IJSF_SC_EEEEEEEvNS4_8identityESZ_S19_vS1A_EENS_8epilogue10collective18CollectiveEpilogueINS1C_23Sm100TmaWarpSpecializedILi3ELi2ELi32ELb0ELb0EEEJNS5_IJNSA_ILi64EEESG_SF_EEENS5_IJNSR_IS1H_SC_EENSR_INS5_IJNSA_ILi32EEESB_EEENS5_IJSC_NSA_ILi96EEEEEEEEEEEaSI_aSI_NS1C_6fusion15FusionCallbacksIS1G_NS1Q_17LinearCombinationIaiaiLNS_15FloatRoundStyleE2EEES1I_S1P_JEEENS4_5SM1004TMEM4LOAD26SM100_TMEM_LOAD_32dp32b32xENS4_13SM90_TMA_LOADENS10_INS11_ILi1ELi4ELi3EEES14_NSR_INS5_IJS15_S1K_EEENS5_IJS1K_SC_EEEEEEENS4_39AutoVectorizingCopyWithAssumedAlignmentILi128EEENS4_14SM90_TMA_STOREES25_S27_S27_EEEvvEEEEvNT_6ParamsE) ;  /* 0xffffff6002387950 */ /* 0x000fea0003c3ffff */
.L_x_200:
[----:B------:R-:W-:-:S00]  /*9f20*/  BRA `(.L_x_200) ;  /* 0xfffffffc00fc7947 */ /* 0x000fc0000383ffff */
[----:B------:R-:W-:-:S00]  /*9f30*/  NOP ;  /* 0x0000000000007918 */ /* 0x000fc00000000000 */
        /* <DEDUP_REMOVED lines=12> */
.L_x_201:


//--------------------- .nv.global.init           --------------------------
	.section	.nv.global.init,"aw",@progbits
.nv.global.init:
	.type		$str$27,@object
	.size		$str$27,($str$28 - $str$27)
$str$27:
        /*0000*/ 	.byte	0x28, 0x61, 0x64, 0x64, 0x72, 0x65, 0x73, 0x73, 0x20, 0x26, 0x20, 0x6d, 0x61, 0x73, 0x6b, 0x29
        /*0010*/ 	.byte	0x20, 0x3d, 0x3d, 0x20, 0x30, 0x00
	.type		$str$28,@object
	.size		$str$28,($str$26 - $str$28)
$str$28:
        /*0016*/ 	.byte	0x2f, 0x74, 0x6d, 0x70, 0x2f, 0x63, 0x75, 0x74, 0x6c, 0x61, 0x73, 0x73, 0x5f, 0x73, 0x77, 0x65
        /*0026*/ 	.byte	0x65, 0x70, 0x5f, 0x73, 0x72, 0x63, 0x2f, 0x69, 0x6e, 0x63, 0x6c, 0x75, 0x64, 0x65, 0x2f, 0x63
        /*0036*/ 	.byte	0x75, 0x74, 0x65, 0x2f, 0x70, 0x6f, 0x69, 0x6e, 0x74, 0x65, 0x72, 0x5f, 0x66, 0x6c, 0x61, 0x67
        /*0046*/ 	.byte	0x67, 0x65, 0x64, 0x2e, 0x68, 0x70, 0x70, 0x00
	.type		$str$26,@object
	.size		$str$26,($str$25 - $str$26)
$str$26:
        /*004e*/ 	.byte	0x2f, 0x74, 0x6d, 0x70, 0x2f, 0x63, 0x75, 0x74, 0x6c, 0x61, 0x73, 0x73, 0x5f, 0x73, 0x77, 0x65
        /*005e*/ 	.byte	0x65, 0x70, 0x5f, 0x73, 0x72, 0x63, 0x2f, 0x69, 0x6e, 0x63, 0x6c, 0x75, 0x64, 0x65, 0x2f, 0x63
        /*006e*/ 	.byte	0x75, 0x74, 0x65, 0x2f, 0x61, 0x74, 0x6f, 0x6d, 0x2f, 0x63, 0x6f, 0x70, 0x79, 0x5f, 0x74, 0x72
        /*007e*/ 	.byte	0x61, 0x69, 0x74, 0x73, 0x5f, 0x73, 0x6d, 0x31, 0x30, 0x30, 0x2e, 0x68, 0x70, 0x70, 0x00
	.type		$str$25,@object
	.size		$str$25,(__unnamed_1 - $str$25)
$str$25:
        /*008d*/ 	.byte	0x28, 0x28, 0x75, 0x69, 0x6e, 0x74, 0x33, 0x32, 0x5f, 0x74, 0x28, 0x74, 0x68, 0x72, 0x65, 0x61
        /*009d*/ 	.byte	0x64, 0x49, 0x64, 0x78, 0x2e, 0x78, 0x29, 0x20, 0x2f, 0x20, 0x33, 0x32, 0x29, 0x20, 0x25, 0x20
        /*00ad*/ 	.byte	0x34, 0x29, 0x20, 0x3d, 0x3d, 0x20, 0x28, 0x28, 0x28, 0x74, 0x6d, 0x65, 0x6d, 0x5f, 0x61, 0x64
        /*00bd*/ 	.byte	0x64, 0x72, 0x20, 0x3e, 0x3e, 0x20, 0x31, 0x36, 0x29, 0x20, 0x2f, 0x20, 0x33, 0x32, 0x29, 0x20
        /*00cd*/ 	.byte	0x25, 0x20, 0x34, 0x29, 0x00
	.type		__unnamed_1,@object
	.size		__unnamed_1,(__unnamed_2 - __unnamed_1)
__unnamed_1:
        /*00d2*/ 	.byte	0x61, 0x75, 0x74, 0x6f, 0x20, 0x63, 0x75, 0x74, 0x65, 0x3a, 0x3a, 0x61, 0x73, 0x5f, 0x70, 0x6f
        /* <DEDUP_REMOVED lines=24> */
        /*0262*/ 	.byte	0x3e, 0x3e, 0x5d, 0x00
	.type		__unnamed_2,@object
	.size		__unnamed_2,(__unnamed_3 - __unnamed_2)
__unnamed_2:
        /* <DEDUP_REMOVED lines=26> */
	.type		__unnamed_3,@object
	.size		__unnamed_3,(.L_3 - __unnamed_3)
__unnamed_3:
        /* <DEDUP_REMOVED lines=41> */
.L_3:


//--------------------- .nv.shared._ZN7cutlass13device_kernelINS_4gemm6kernel13GemmUniversalIN4cute5tupleIJiiiiEEENS1_10collective13CollectiveMmaINS1_35MainloopSm100TmaUmmaWarpSpecializedILi10ELi2ELi4ENS5_IJNS4_1CILi2EEENSA_ILi1EEESC_EEEEENS5_IJNSA_ILi128EEENSA_ILi192EEESF_EEEaNS5_IJlSC_lEEEaSI_NS4_8TiledMMAINS4_8MMA_AtomIJNS4_21SM100_MMA_S8_2x1SM_SSIaaiLi128ELi192ELNS4_4UMMA5MajorE0ELSN_0ELNSM_8SaturateE0EEEEEENS4_6LayoutINS5_IJSC_SC_SC_EEENS5_IJNSA_ILi0EEEST_ST_EEEEENS5_IJNS4_10UnderscoreESW_SW_EEEEENS4_18SM100_TMA_2SM_LOADENS4_14ComposedLayoutINS4_7SwizzleILi3ELi4ELi3EEENS4_18smem_ptr_flag_bitsILi8EEENSR_INS5_IJNSA_ILi8EEESF_EEENS5_IJSF_SC_EEEEEEEvNS4_8identityESZ_S19_vS1A_EENS_8epilogue10collective18CollectiveEpilogueINS1C_23Sm100TmaWarpSpecializedILi3ELi2ELi32ELb0ELb0EEEJNS5_IJNSA_ILi64EEESG_SF_EEENS5_IJNSR_IS1H_SC_EENSR_INS5_IJNSA_ILi32EEESB_EEENS5_IJSC_NSA_ILi96EEEEEEEEEEEaSI_aSI_NS1C_6fusion15FusionCallbacksIS1G_NS1Q_17LinearCombinationIaiaiLNS_15FloatRoundStyleE2EEES1I_S1P_JEEENS4_5SM1004TMEM4LOAD26SM100_TMEM_LOAD_32dp32b32xENS4_13SM90_TMA_LOADENS10_INS11_ILi1ELi4ELi3EEES14_NSR_INS5_IJS15_S1K_EEENS5_IJS1K_SC_EEEEEEENS4_39AutoVectorizingCopyWithAssumedAlignmentILi128EEENS4_14SM90_TMA_STOREES25_S27_S27_EEEvvEEEEvNT_6ParamsE --------------------------
	.section	.nv.shared._ZN7cutlass13device_kernelINS_4gemm6kernel13GemmUniversalIN4cute5tupleIJiiiiEEENS1_10collective13CollectiveMmaINS1_35MainloopSm100TmaUmmaWarpSpecializedILi10ELi2ELi4ENS5_IJNS4_1CILi2EEENSA_ILi1EEESC_EEEEENS5_IJNSA_ILi128EEENSA_ILi192EEESF_EEEaNS5_IJlSC_lEEEaSI_NS4_8TiledMMAINS4_8MMA_AtomIJNS4_21SM100_MMA_S8_2x1SM_SSIaaiLi128ELi192ELNS4_4UMMA5MajorE0ELSN_0ELNSM_8SaturateE0EEEEEENS4_6LayoutINS5_IJSC_SC_SC_EEENS5_IJNSA_ILi0EEEST_ST_EEEEENS5_IJNS4_10UnderscoreESW_SW_EEEEENS4_18SM100_TMA_2SM_LOADENS4_14ComposedLayoutINS4_7SwizzleILi3ELi4ELi3EEENS4_18smem_ptr_flag_bitsILi8EEENSR_INS5_IJNSA_ILi8EEESF_EEENS5_IJSF_SC_EEEEEEEvNS4_8identityESZ_S19_vS1A_EENS_8epilogue10collective18CollectiveEpilogueINS1C_23Sm100TmaWarpSpecializedILi3ELi2ELi32ELb0ELb0EEEJNS5_IJNSA_ILi64EEESG_SF_EEENS5_IJNSR_IS1H_SC_EENSR_INS5_IJNSA_ILi32EEESB_EEENS5_IJSC_NSA_ILi96EEEEEEEEEEEaSI_aSI_NS1C_6fusion15FusionCallbacksIS1G_NS1Q_17LinearCombinationIaiaiLNS_15FloatRoundStyleE2EEES1I_S1P_JEEENS4_5SM1004TMEM4LOAD26SM100_TMEM_LOAD_32dp32b32xENS4_13SM90_TMA_LOADENS10_INS11_ILi1ELi4ELi3EEES14_NSR_INS5_IJS15_S1K_EEENS5_IJS1K_SC_EEEEEEENS4_39AutoVectorizingCopyWithAssumedAlignmentILi128EEENS4_14SM90_TMA_STOREES25_S27_S27_EEEvvEEEEvNT_6ParamsE,"aw",@nobits
	.sectionflags	@""
	.align	16
	.zero		1024


//--------------------- .nv.shared.reserved.0     --------------------------
	.section	.nv.shared.reserved.0,"aw",@nobits
	.weak		__nv_reservedSMEM_offset_0_alias
	.size		__nv_reservedSMEM_offset_0_alias, 0, 64
	.other		__nv_reservedSMEM_offset_0_alias,@"STO_CUDA_RESERVED_SHARED STV_DEFAULT"
__nv_reservedSMEM_offset_0_alias:
	.zero		0
.nv.shared.reserved.0:
	.zero		64
	.weak		__nv_reservedSMEM_tcgen05_partition
	.type		__nv_reservedSMEM_tcgen05_partition,@object
	.size		__nv_reservedSMEM_tcgen05_partition,(.L_0 - __nv_reservedSMEM_tcgen05_partition)
__nv_reservedSMEM_tcgen05_partition:
	.zero		32
.L_0:


//--------------------- .nv.global                --------------------------
	.section	.nv.global,"aw",@nobits
.nv.global:
	.type		_ZN40_INTERNAL_51725576_4_k_cu_2e26a3f9_258354cute1_E,@object
	.size		_ZN40_INTERNAL_51725576_4_k_cu_2e26a3f9_258354cute1_E,(_ZN40_INTERNAL_51725576_4_k_cu_2e26a3f9_258354cuda3std3__45__cpo6cbeginE - _ZN40_INTERNAL_51725576_4_k_cu_2e26a3f9_258354cute1_E)
_ZN40_INTERNAL_51725576_4_k_cu_2e26a3f9_258354cute1_E:
	.zero		1
	.type		_ZN40_INTERNAL_51725576_4_k_cu_2e26a3f9_258354cuda3std3__45__cpo6cbeginE,@object
	.size		_ZN40_INTERNAL_51725576_4_k_cu_2e26a3f9_258354cuda3std3__45__cpo6cbeginE,(_ZN40_INTERNAL_51725576_4_k_cu_2e26a3f9_258354cuda3std3__48in_placeE - _ZN40_INTERNAL_51725576_4_k_cu_2e26a3f9_258354cuda3std3__45__cpo6cbeginE)
_ZN40_INTERNAL_51725576_4_k_cu_2e26a3f9_258354cuda3std3__45__cpo6cbeginE:
	.zero		1
	.type		_ZN40_INTERNAL_51725576_4_k_cu_2e26a3f9_258354cuda3std3__48in_placeE,@object
	.size		_ZN40_INTERNAL_51725576_4_k_cu_2e26a3f9_258354cuda3std3__48in_placeE,(_ZN40_INTERNAL_51725576_4_k_cu_2e26a3f9_258354cuda3std6ranges3__45__cpo9iter_moveE - _ZN40_INTERNAL_51725576_4_k_cu_2e26a3f9_258354cuda3std3__48in_placeE)
_ZN40_INTERNAL_51725576_4_k_cu_2e26a3f9_258354cuda3std3__48in_placeE:
	.zero		1
	.type		_ZN40_INTERNAL_51725576_4_k_cu_2e26a3f9_258354cuda3std6ranges3__45__cpo9iter_moveE,@object
	.size		_ZN40_INTERNAL_51725576_4_k_cu_2e26a3f9_258354cuda3std6ranges3__45__cpo9iter_moveE,(_ZN40_INTERNAL_51725576_4_k_cu_2e26a3f9_258354cuda3std3__45__cpo5beginE - _ZN40_INTERNAL_51725576_4_k_cu_2e26a3f9_258354cuda3std6ranges3__45__cpo9iter_moveE)
_ZN40_INTERNAL_51725576_4_k_cu_2e26a3f9_258354cuda3std6ranges3__45__cpo9iter_moveE:
	.zero		1
	.type		_ZN40_INTERNAL_51725576_4_k_cu_2e26a3f9_258354cuda3std3__45__cpo5beginE,@object
	.size		_ZN40_INTERNAL_51725576_4_k_cu_2e26a3f9_258354cuda3std3__45__cpo5beginE,(_ZN40_INTERNAL_51725576_4_k_cu_2e26a3f9_258354cuda3std3__442_GLOBAL__N__51725576_4_k_cu_2e26a3f9_258356ignoreE - _ZN40_INTERNAL_51725576_4_k_cu_2e26a3f9_258354cuda3std3__45__cpo5beginE)
_ZN40_INTERNAL_51725576_4_k_cu_2e26a3f9_258354cuda3std3__45__cpo5beginE:
	.zero		1
	.type		_ZN40_INTERNAL_51725576_4_k_cu_2e26a3f9_258354cuda3std3__442_GLOBAL__N__51725576_4_k_cu_2e26a3f9_258356ignoreE,@object
	.size		_ZN40_INTERNAL_51725576_4_k_cu_2e26a3f9_258354cuda3std3__442_GLOBAL__N__51725576_4_k_cu_2e26a3f9_258356ignoreE,(_ZN40_INTERNAL_51725576_4_k_cu_2e26a3f9_258354cute7productE - _ZN40_INTERNAL_51725576_4_k_cu_2e26a3f9_258354cuda3std3__442_GLOBAL__N__51725576_4_k_cu_2e26a3f9_258356ignoreE)
_ZN40_INTERNAL_51725576_4_k_cu_2e26a3f9_258354cuda3std3__442_GLOBAL__N__51725576_4_k_cu_2e26a3f9_258356ignoreE:
	.zero		1
	.type		_ZN40_INTERNAL_51725576_4_k_cu_2e26a3f9_258354cute7productE,@object
	.size		_ZN40_INTERNAL_51725576_4_k_cu_2e26a3f9_258354cute7productE,(_ZN40_INTERNAL_51725576_4_k_cu_2e26a3f9_258354cuda3std3__45__cpo3endE - _ZN40_INTERNAL_51725576_4_k_cu_2e26a3f9_258354cute7productE)
_ZN40_INTERNAL_51725576_4_k_cu_2e26a3f9_258354cute7productE:
	.zero		1
	.type		_ZN40_INTERNAL_51725576_4_k_cu_2e26a3f9_258354cuda3std3__45__cpo3endE,@object
	.size		_ZN40_INTERNAL_51725576_4_k_cu_2e26a3f9_258354cuda3std3__45__cpo3endE,(_ZN40_INTERNAL_51725576_4_k_cu_2e26a3f9_258354cuda3std3__419piecewise_constructE - _ZN40_INTERNAL_51725576_4_k_cu_2e26a3f9_258354cuda3std3__45__cpo3endE)
_ZN40_INTERNAL_51725576_4_k_cu_2e26a3f9_258354cuda3std3__45__cpo3endE:
	.zero		1
	.type		_ZN40_INTERNAL_51725576_4_k_cu_2e26a3f9_258354cuda3std3__419piecewise_constructE,@object
	.size		_ZN40_INTERNAL_51725576_4_k_cu_2e26a3f9_258354cuda3std3__419piecewise_constructE,(_ZN40_INTERNAL_51725576_4_k_cu_2e26a3f9_258354cuda3std3__45__cpo4cendE - _ZN40_INTERNAL_51725576_4_k_cu_2e26a3f9_258354cuda3std3__419piecewise_constructE)
_ZN40_INTERNAL_51725576_4_k_cu_2e26a3f9_258354cuda3std3__419piecewise_constructE:
	.zero		1
	.type		_ZN40_INTERNAL_51725576_4_k_cu_2e26a3f9_258354cuda3std3__45__cpo4cendE,@object
	.size		_ZN40_INTERNAL_51725576_4_k_cu_2e26a3f9_258354cuda3std3__45__cpo4cendE,(_ZN40_INTERNAL_51725576_4_k_cu_2e26a3f9_258354cuda3std6ranges3__45__cpo4swapE - _ZN40_INTERNAL_51725576_4_k_cu_2e26a3f9_258354cuda3std3__45__cpo4cendE)
_ZN40_INTERNAL_51725576_4_k_cu_2e26a3f9_258354cuda3std3__45__cpo4cendE:
	.zero		1
	.type		_ZN40_INTERNAL_51725576_4_k_cu_2e26a3f9_258354cuda3std6ranges3__45__cpo4swapE,@object
	.size		_ZN40_INTERNAL_51725576_4_k_cu_2e26a3f9_258354cuda3std6ranges3__45__cpo4swapE,(.L_11 - _ZN40_INTERNAL_51725576_4_k_cu_2e26a3f9_258354cuda3std6ranges3__45__cpo4swapE)
_ZN40_INTERNAL_51725576_4_k_cu_2e26a3f9_258354cuda3std6ranges3__45__cpo4swapE:
	.zero		1
.L_11:


//--------------------- .nv.constant0._ZN7cutlass13device_kernelINS_4gemm6kernel13GemmUniversalIN4cute5tupleIJiiiiEEENS1_10collective13CollectiveMmaINS1_35MainloopSm100TmaUmmaWarpSpecializedILi10ELi2ELi4ENS5_IJNS4_1CILi2EEENSA_ILi1EEESC_EEEEENS5_IJNSA_ILi128EEENSA_ILi192EEESF_EEEaNS5_IJlSC_lEEEaSI_NS4_8TiledMMAINS4_8MMA_AtomIJNS4_21SM100_MMA_S8_2x1SM_SSIaaiLi128ELi192ELNS4_4UMMA5MajorE0ELSN_0ELNSM_8SaturateE0EEEEEENS4_6LayoutINS5_IJSC_SC_SC_EEENS5_IJNSA_ILi0EEEST_ST_EEEEENS5_IJNS4_10UnderscoreESW_SW_EEEEENS4_18SM100_TMA_2SM_LOADENS4_14ComposedLayoutINS4_7SwizzleILi3ELi4ELi3EEENS4_18smem_ptr_flag_bitsILi8EEENSR_INS5_IJNSA_ILi8EEESF_EEENS5_IJSF_SC_EEEEEEEvNS4_8identityESZ_S19_vS1A_EENS_8epilogue10collective18CollectiveEpilogueINS1C_23Sm100TmaWarpSpecializedILi3ELi2ELi32ELb0ELb0EEEJNS5_IJNSA_ILi64EEESG_SF_EEENS5_IJNSR_IS1H_SC_EENSR_INS5_IJNSA_ILi32EEESB_EEENS5_IJSC_NSA_ILi96EEEEEEEEEEEaSI_aSI_NS1C_6fusion15FusionCallbacksIS1G_NS1Q_17LinearCombinationIaiaiLNS_15FloatRoundStyleE2EEES1I_S1P_JEEENS4_5SM1004TMEM4LOAD26SM100_TMEM_LOAD_32dp32b32xENS4_13SM90_TMA_LOADENS10_INS11_ILi1ELi4ELi3EEES14_NSR_INS5_IJS15_S1K_EEENS5_IJS1K_SC_EEEEEEENS4_39AutoVectorizingCopyWithAssumedAlignmentILi128EEENS4_14SM90_TMA_STOREES25_S27_S27_EEEvvEEEEvNT_6ParamsE --------------------------
	.section	.nv.constant0._ZN7cutlass13device_kernelINS_4gemm6kernel13GemmUniversalIN4cute5tupleIJiiiiEEENS1_10collective13CollectiveMmaINS1_35MainloopSm100TmaUmmaWarpSpecializedILi10ELi2ELi4ENS5_IJNS4_1CILi2EEENSA_ILi1EEESC_EEEEENS5_IJNSA_ILi128EEENSA_ILi192EEESF_EEEaNS5_IJlSC_lEEEaSI_NS4_8TiledMMAINS4_8MMA_AtomIJNS4_21SM100_MMA_S8_2x1SM_SSIaaiLi128ELi192ELNS4_4UMMA5MajorE0ELSN_0ELNSM_8SaturateE0EEEEEENS4_6LayoutINS5_IJSC_SC_SC_EEENS5_IJNSA_ILi0EEEST_ST_EEEEENS5_IJNS4_10UnderscoreESW_SW_EEEEENS4_18SM100_TMA_2SM_LOADENS4_14ComposedLayoutINS4_7SwizzleILi3ELi4ELi3EEENS4_18smem_ptr_flag_bitsILi8EEENSR_INS5_IJNSA_ILi8EEESF_EEENS5_IJSF_SC_EEEEEEEvNS4_8identityESZ_S19_vS1A_EENS_8epilogue10collective18CollectiveEpilogueINS1C_23Sm100TmaWarpSpecializedILi3ELi2ELi32ELb0ELb0EEEJNS5_IJNSA_ILi64EEESG_SF_EEENS5_IJNSR_IS1H_SC_EENSR_INS5_IJNSA_ILi32EEESB_EEENS5_IJSC_NSA_ILi96EEEEEEEEEEEaSI_aSI_NS1C_6fusion15FusionCallbacksIS1G_NS1Q_17LinearCombinationIaiaiLNS_15FloatRoundStyleE2EEES1I_S1P_JEEENS4_5SM1004TMEM4LOAD26SM100_TMEM_LOAD_32dp32b32xENS4_13SM90_TMA_LOADENS10_INS11_ILi1ELi4ELi3EEES14_NSR_INS5_IJS15_S1K_EEENS5_IJS1K_SC_EEEEEEENS4_39AutoVectorizingCopyWithAssumedAlignmentILi128EEENS4_14SM90_TMA_STOREES25_S27_S27_EEEvvEEEEvNT_6ParamsE,"a",@progbits
	.sectionflags	@""
	.align	4
.nv.constant0._ZN7cutlass13device_kernelINS_4gemm6kernel13GemmUniversalIN4cute5tupleIJiiiiEEENS1_10collective13CollectiveMmaINS1_35MainloopSm100TmaUmmaWarpSpecializedILi10ELi2ELi4ENS5_IJNS4_1CILi2EEENSA_ILi1EEESC_EEEEENS5_IJNSA_ILi128EEENSA_ILi192EEESF_EEEaNS5_IJlSC_lEEEaSI_NS4_8TiledMMAINS4_8MMA_AtomIJNS4_21SM100_MMA_S8_2x1SM_SSIaaiLi128ELi192ELNS4_4UMMA5MajorE0ELSN_0ELNSM_8SaturateE0EEEEEENS4_6LayoutINS5_IJSC_SC_SC_EEENS5_IJNSA_ILi0EEEST_ST_EEEEENS5_IJNS4_10UnderscoreESW_SW_EEEEENS4_18SM100_TMA_2SM_LOADENS4_14ComposedLayoutINS4_7SwizzleILi3ELi4ELi3EEENS4_18smem_ptr_flag_bitsILi8EEENSR_INS5_IJNSA_ILi8EEESF_EEENS5_IJSF_SC_EEEEEEEvNS4_8identityESZ_S19_vS1A_EENS_8epilogue10collective18CollectiveEpilogueINS1C_23Sm100TmaWarpSpecializedILi3ELi2ELi32ELb0ELb0EEEJNS5_IJNSA_ILi64EEESG_SF_EEENS5_IJNSR_IS1H_SC_EENSR_INS5_IJNSA_ILi32EEESB_EEENS5_IJSC_NSA_ILi96EEEEEEEEEEEaSI_aSI_NS1C_6fusion15FusionCallbacksIS1G_NS1Q_17LinearCombinationIaiaiLNS_15FloatRoundStyleE2EEES1I_S1P_JEEENS4_5SM1004TMEM4LOAD26SM100_TMEM_LOAD_32dp32b32xENS4_13SM90_TMA_LOADENS10_INS11_ILi1ELi4ELi3EEES14_NSR_INS5_IJS15_S1K_EEENS5_IJS1K_SC_EEEEEEENS4_39AutoVectorizingCopyWithAssumedAlignmentILi128EEENS4_14SM90_TMA_STOREES25_S27_S27_EEEvvEEEEvNT_6ParamsE:
	.zero		2944


//--------------------- SYMBOLS --------------------------

	.type		.nv.reservedSmem.offset0,@object
	.size		.nv.reservedSmem.offset0,0x4
	.type		.nv.reservedSmem.cap,@object
	.size		.nv.reservedSmem.cap,0x4
	.type		__assertfail,@function
